//
// Generated by NVIDIA NVVM Compiler
//
// Compiler Build ID: CL-36424714
// Cuda compilation tools, release 13.0, V13.0.88
// Based on NVVM 20.0.0
//

.version 9.0
.target sm_100
.address_size 64

	// .globl	_Z10initializePfi
// _ZZN3cub18CUB_300001_SM_10006detail6reduce28DeviceReduceSingleTileKernelINS2_10policy_hubIfjN4cuda3std3__44plusIvEEE10Policy1000EPfSC_jS9_ffNS7_10__identityEEEvT0_T1_T2_T3_T4_T6_E12temp_storage has been demoted
// _ZZN3cub18CUB_300001_SM_10006detail6reduce18DeviceReduceKernelINS2_10policy_hubIfjN4cuda3std3__44plusIvEEE10Policy1000EPfjS9_fNS7_10__identityEEEvT0_PT3_T1_NS0_13GridEvenShareISH_EET2_T4_E12temp_storage has been demoted
// _ZZN3cub18CUB_300001_SM_10006detail6reduce28DeviceReduceSingleTileKernelINS2_10policy_hubIfjN4cuda3std3__44plusIvEEE10Policy1000EPfSC_iS9_ffNS7_10__identityEEEvT0_T1_T2_T3_T4_T6_E12temp_storage has been demoted
.global .align 1 .b8 _ZN34_INTERNAL_fe8f4ec3_4_k_cu_d065992e4cuda3std3__45__cpo5beginE[1];
.global .align 1 .b8 _ZN34_INTERNAL_fe8f4ec3_4_k_cu_d065992e4cuda3std3__45__cpo3endE[1];
.global .align 1 .b8 _ZN34_INTERNAL_fe8f4ec3_4_k_cu_d065992e4cuda3std3__45__cpo6cbeginE[1];
.global .align 1 .b8 _ZN34_INTERNAL_fe8f4ec3_4_k_cu_d065992e4cuda3std3__45__cpo4cendE[1];
.global .align 1 .b8 _ZN34_INTERNAL_fe8f4ec3_4_k_cu_d065992e4cuda3std3__45__cpo6rbeginE[1];
.global .align 1 .b8 _ZN34_INTERNAL_fe8f4ec3_4_k_cu_d065992e4cuda3std3__45__cpo4rendE[1];
.global .align 1 .b8 _ZN34_INTERNAL_fe8f4ec3_4_k_cu_d065992e4cuda3std3__45__cpo7crbeginE[1];
.global .align 1 .b8 _ZN34_INTERNAL_fe8f4ec3_4_k_cu_d065992e4cuda3std3__45__cpo5crendE[1];
.global .align 1 .b8 _ZN34_INTERNAL_fe8f4ec3_4_k_cu_d065992e4cuda3std3__436_GLOBAL__N__fe8f4ec3_4_k_cu_d065992e6ignoreE[1];
.global .align 1 .b8 _ZN34_INTERNAL_fe8f4ec3_4_k_cu_d065992e4cuda3std3__419piecewise_constructE[1];
.global .align 1 .b8 _ZN34_INTERNAL_fe8f4ec3_4_k_cu_d065992e4cuda3std3__48in_placeE[1];
.global .align 1 .b8 _ZN34_INTERNAL_fe8f4ec3_4_k_cu_d065992e4cuda3std3__420unreachable_sentinelE[1];
.global .align 1 .b8 _ZN34_INTERNAL_fe8f4ec3_4_k_cu_d065992e4cuda3std3__47nulloptE[1];
.global .align 1 .b8 _ZN34_INTERNAL_fe8f4ec3_4_k_cu_d065992e4cuda3std3__48unexpectE[1];
.global .align 1 .b8 _ZN34_INTERNAL_fe8f4ec3_4_k_cu_d065992e4cuda3std6ranges3__45__cpo4swapE[1];
.global .align 1 .b8 _ZN34_INTERNAL_fe8f4ec3_4_k_cu_d065992e4cuda3std6ranges3__45__cpo9iter_moveE[1];
.global .align 1 .b8 _ZN34_INTERNAL_fe8f4ec3_4_k_cu_d065992e4cuda3std6ranges3__45__cpo5beginE[1];
.global .align 1 .b8 _ZN34_INTERNAL_fe8f4ec3_4_k_cu_d065992e4cuda3std6ranges3__45__cpo3endE[1];
.global .align 1 .b8 _ZN34_INTERNAL_fe8f4ec3_4_k_cu_d065992e4cuda3std6ranges3__45__cpo6cbeginE[1];
.global .align 1 .b8 _ZN34_INTERNAL_fe8f4ec3_4_k_cu_d065992e4cuda3std6ranges3__45__cpo4cendE[1];
.global .align 1 .b8 _ZN34_INTERNAL_fe8f4ec3_4_k_cu_d065992e4cuda3std6ranges3__45__cpo7advanceE[1];
.global .align 1 .b8 _ZN34_INTERNAL_fe8f4ec3_4_k_cu_d065992e4cuda3std6ranges3__45__cpo9iter_swapE[1];
.global .align 1 .b8 _ZN34_INTERNAL_fe8f4ec3_4_k_cu_d065992e4cuda3std6ranges3__45__cpo4nextE[1];
.global .align 1 .b8 _ZN34_INTERNAL_fe8f4ec3_4_k_cu_d065992e4cuda3std6ranges3__45__cpo4prevE[1];
.global .align 1 .b8 _ZN34_INTERNAL_fe8f4ec3_4_k_cu_d065992e4cuda3std6ranges3__45__cpo4dataE[1];
.global .align 1 .b8 _ZN34_INTERNAL_fe8f4ec3_4_k_cu_d065992e4cuda3std6ranges3__45__cpo5cdataE[1];
.global .align 1 .b8 _ZN34_INTERNAL_fe8f4ec3_4_k_cu_d065992e4cuda3std6ranges3__45__cpo4sizeE[1];
.global .align 1 .b8 _ZN34_INTERNAL_fe8f4ec3_4_k_cu_d065992e4cuda3std6ranges3__45__cpo5ssizeE[1];
.global .align 1 .b8 _ZN34_INTERNAL_fe8f4ec3_4_k_cu_d065992e4cuda3std6ranges3__45__cpo8distanceE[1];
.global .align 1 .b8 _ZN34_INTERNAL_fe8f4ec3_4_k_cu_d065992e6thrust24THRUST_300001_SM_1000_NS6system6detail10sequential3seqE[1];
.global .align 1 .b8 _ZN34_INTERNAL_fe8f4ec3_4_k_cu_d065992e6thrust24THRUST_300001_SM_1000_NS12placeholders2_1E[1];
.global .align 1 .b8 _ZN34_INTERNAL_fe8f4ec3_4_k_cu_d065992e6thrust24THRUST_300001_SM_1000_NS12placeholders2_2E[1];
.global .align 1 .b8 _ZN34_INTERNAL_fe8f4ec3_4_k_cu_d065992e6thrust24THRUST_300001_SM_1000_NS12placeholders2_3E[1];
.global .align 1 .b8 _ZN34_INTERNAL_fe8f4ec3_4_k_cu_d065992e6thrust24THRUST_300001_SM_1000_NS12placeholders2_4E[1];
.global .align 1 .b8 _ZN34_INTERNAL_fe8f4ec3_4_k_cu_d065992e6thrust24THRUST_300001_SM_1000_NS12placeholders2_5E[1];
.global .align 1 .b8 _ZN34_INTERNAL_fe8f4ec3_4_k_cu_d065992e6thrust24THRUST_300001_SM_1000_NS12placeholders2_6E[1];
.global .align 1 .b8 _ZN34_INTERNAL_fe8f4ec3_4_k_cu_d065992e6thrust24THRUST_300001_SM_1000_NS12placeholders2_7E[1];
.global .align 1 .b8 _ZN34_INTERNAL_fe8f4ec3_4_k_cu_d065992e6thrust24THRUST_300001_SM_1000_NS12placeholders2_8E[1];
.global .align 1 .b8 _ZN34_INTERNAL_fe8f4ec3_4_k_cu_d065992e6thrust24THRUST_300001_SM_1000_NS12placeholders2_9E[1];
.global .align 1 .b8 _ZN34_INTERNAL_fe8f4ec3_4_k_cu_d065992e6thrust24THRUST_300001_SM_1000_NS12placeholders3_10E[1];

.visible .entry _Z10initializePfi(
	.param .u64 .ptr .align 1 _Z10initializePfi_param_0,
	.param .u32 _Z10initializePfi_param_1
)
{
	.reg .pred 	%p<2>;
	.reg .b32 	%r<6>;
	.reg .b64 	%rd<7>;

	ld.param.u64 	%rd2, [_Z10initializePfi_param_0];
	ld.param.s32 	%rd3, [_Z10initializePfi_param_1];
	mov.u32 	%r1, %tid.x;
	mov.u32 	%r2, %ctaid.x;
	mov.u32 	%r3, %ntid.x;
	mad.lo.s32 	%r4, %r2, %r3, %r1;
	cvt.u64.u32 	%rd1, %r4;
	setp.ge.s64 	%p1, %rd1, %rd3;
	@%p1 bra 	$L__BB0_2;
	cvta.to.global.u64 	%rd4, %rd2;
	shl.b64 	%rd5, %rd1, 2;
	add.s64 	%rd6, %rd4, %rd5;
	mov.b32 	%r5, 1161527296;
	st.global.u32 	[%rd6], %r5;
$L__BB0_2:
	ret;

}
	// .globl	_ZN3cub18CUB_300001_SM_10006detail11EmptyKernelIvEEvv
.visible .entry _ZN3cub18CUB_300001_SM_10006detail11EmptyKernelIvEEvv()
{


	ret;

}
	// .globl	_ZN3cub18CUB_300001_SM_10006detail6reduce28DeviceReduceSingleTileKernelINS2_10policy_hubIfjN4cuda3std3__44plusIvEEE10Policy1000EPfSC_jS9_ffNS7_10__identityEEEvT0_T1_T2_T3_T4_T6_
.visible .entry _ZN3cub18CUB_300001_SM_10006detail6reduce28DeviceReduceSingleTileKernelINS2_10policy_hubIfjN4cuda3std3__44plusIvEEE10Policy1000EPfSC_jS9_ffNS7_10__identityEEEvT0_T1_T2_T3_T4_T6_(
	.param .u64 .ptr .align 1 _ZN3cub18CUB_300001_SM_10006detail6reduce28DeviceReduceSingleTileKernelINS2_10policy_hubIfjN4cuda3std3__44plusIvEEE10Policy1000EPfSC_jS9_ffNS7_10__identityEEEvT0_T1_T2_T3_T4_T6__param_0,
	.param .u64 .ptr .align 1 _ZN3cub18CUB_300001_SM_10006detail6reduce28DeviceReduceSingleTileKernelINS2_10policy_hubIfjN4cuda3std3__44plusIvEEE10Policy1000EPfSC_jS9_ffNS7_10__identityEEEvT0_T1_T2_T3_T4_T6__param_1,
	.param .u32 _ZN3cub18CUB_300001_SM_10006detail6reduce28DeviceReduceSingleTileKernelINS2_10policy_hubIfjN4cuda3std3__44plusIvEEE10Policy1000EPfSC_jS9_ffNS7_10__identityEEEvT0_T1_T2_T3_T4_T6__param_2,
	.param .align 1 .b8 _ZN3cub18CUB_300001_SM_10006detail6reduce28DeviceReduceSingleTileKernelINS2_10policy_hubIfjN4cuda3std3__44plusIvEEE10Policy1000EPfSC_jS9_ffNS7_10__identityEEEvT0_T1_T2_T3_T4_T6__param_3[1],
	.param .f32 _ZN3cub18CUB_300001_SM_10006detail6reduce28DeviceReduceSingleTileKernelINS2_10policy_hubIfjN4cuda3std3__44plusIvEEE10Policy1000EPfSC_jS9_ffNS7_10__identityEEEvT0_T1_T2_T3_T4_T6__param_4,
	.param .align 1 .b8 _ZN3cub18CUB_300001_SM_10006detail6reduce28DeviceReduceSingleTileKernelINS2_10policy_hubIfjN4cuda3std3__44plusIvEEE10Policy1000EPfSC_jS9_ffNS7_10__identityEEEvT0_T1_T2_T3_T4_T6__param_5[1]
)
.maxntid 512
.minnctapersm 1
{
	.reg .pred 	%p<83>;
	.reg .b32 	%r<351>;
	.reg .b32 	%f<537>;
	.reg .b64 	%rd<130>;
	// demoted variable
	.shared .align 4 .b8 _ZZN3cub18CUB_300001_SM_10006detail6reduce28DeviceReduceSingleTileKernelINS2_10policy_hubIfjN4cuda3std3__44plusIvEEE10Policy1000EPfSC_jS9_ffNS7_10__identityEEEvT0_T1_T2_T3_T4_T6_E12temp_storage[84];
	ld.param.u64 	%rd15, [_ZN3cub18CUB_300001_SM_10006detail6reduce28DeviceReduceSingleTileKernelINS2_10policy_hubIfjN4cuda3std3__44plusIvEEE10Policy1000EPfSC_jS9_ffNS7_10__identityEEEvT0_T1_T2_T3_T4_T6__param_0];
	ld.param.u64 	%rd16, [_ZN3cub18CUB_300001_SM_10006detail6reduce28DeviceReduceSingleTileKernelINS2_10policy_hubIfjN4cuda3std3__44plusIvEEE10Policy1000EPfSC_jS9_ffNS7_10__identityEEEvT0_T1_T2_T3_T4_T6__param_1];
	ld.param.u32 	%r70, [_ZN3cub18CUB_300001_SM_10006detail6reduce28DeviceReduceSingleTileKernelINS2_10policy_hubIfjN4cuda3std3__44plusIvEEE10Policy1000EPfSC_jS9_ffNS7_10__identityEEEvT0_T1_T2_T3_T4_T6__param_2];
	ld.param.f32 	%f54, [_ZN3cub18CUB_300001_SM_10006detail6reduce28DeviceReduceSingleTileKernelINS2_10policy_hubIfjN4cuda3std3__44plusIvEEE10Policy1000EPfSC_jS9_ffNS7_10__identityEEEvT0_T1_T2_T3_T4_T6__param_4];
	cvta.to.global.u64 	%rd1, %rd16;
	setp.ne.s32 	%p1, %r70, 0;
	@%p1 bra 	$L__BB2_3;
	mov.u32 	%r324, %tid.x;
	setp.ne.s32 	%p82, %r324, 0;
	@%p82 bra 	$L__BB2_76;
	st.global.f32 	[%rd1], %f54;
	bra.uni 	$L__BB2_76;
$L__BB2_3:
	and.b64  	%rd17, %rd15, 7;
	setp.ne.s64 	%p2, %rd17, 0;
	@%p2 bra 	$L__BB2_39;
	setp.gt.u32 	%p42, %r70, 8191;
	@%p42 bra 	$L__BB2_23;
	mov.u32 	%r1, %tid.x;
	setp.ge.u32 	%p54, %r1, %r70;
	mov.f32 	%f515, 0f00000000;
	mov.u32 	%r328, %r1;
	@%p54 bra 	$L__BB2_7;
	mul.wide.u32 	%rd118, %r1, 4;
	add.s64 	%rd117, %rd15, %rd118;
	// begin inline asm
	ld.global.nc.u32 %r268, [%rd117];
	// end inline asm
	mov.b32 	%f515, %r268;
	add.s32 	%r328, %r1, 512;
$L__BB2_7:
	setp.ge.u32 	%p55, %r328, %r70;
	@%p55 bra 	$L__BB2_14;
	not.b32 	%r269, %r328;
	add.s32 	%r4, %r70, %r269;
	and.b32  	%r270, %r4, 1536;
	setp.eq.s32 	%p56, %r270, 1536;
	@%p56 bra 	$L__BB2_11;
	mul.wide.u32 	%rd119, %r328, 4;
	add.s64 	%rd126, %rd15, %rd119;
	shr.u32 	%r271, %r4, 9;
	add.s32 	%r272, %r271, 1;
	and.b32  	%r273, %r272, 3;
	neg.s32 	%r326, %r273;
$L__BB2_10:
	.pragma "nounroll";
	// begin inline asm
	ld.global.nc.u32 %r274, [%rd126];
	// end inline asm
	mov.b32 	%f398, %r274;
	add.f32 	%f515, %f515, %f398;
	add.s32 	%r328, %r328, 512;
	add.s64 	%rd126, %rd126, 2048;
	add.s32 	%r326, %r326, 1;
	setp.ne.s32 	%p57, %r326, 0;
	@%p57 bra 	$L__BB2_10;
$L__BB2_11:
	setp.lt.u32 	%p58, %r4, 1536;
	@%p58 bra 	$L__BB2_14;
	mul.wide.u32 	%rd121, %r328, 4;
	add.s64 	%rd127, %rd15, %rd121;
$L__BB2_13:
	// begin inline asm
	ld.global.nc.u32 %r275, [%rd127];
	// end inline asm
	mov.b32 	%f399, %r275;
	add.f32 	%f400, %f515, %f399;
	add.s64 	%rd123, %rd127, 2048;
	// begin inline asm
	ld.global.nc.u32 %r276, [%rd123];
	// end inline asm
	mov.b32 	%f401, %r276;
	add.f32 	%f402, %f400, %f401;
	add.s64 	%rd124, %rd127, 4096;
	// begin inline asm
	ld.global.nc.u32 %r277, [%rd124];
	// end inline asm
	mov.b32 	%f403, %r277;
	add.f32 	%f404, %f402, %f403;
	add.s64 	%rd125, %rd127, 6144;
	// begin inline asm
	ld.global.nc.u32 %r278, [%rd125];
	// end inline asm
	mov.b32 	%f405, %r278;
	add.f32 	%f515, %f404, %f405;
	add.s32 	%r328, %r328, 2048;
	add.s64 	%rd127, %rd127, 8192;
	setp.lt.s32 	%p59, %r328, %r70;
	@%p59 bra 	$L__BB2_13;
$L__BB2_14:
	setp.lt.u32 	%p60, %r70, 512;
	@%p60 bra 	$L__BB2_19;
	// begin inline asm
	mov.u32 %r303, %laneid;
	// end inline asm
	mov.b32 	%r304, 1;
	mov.b32 	%r317, 31;
	mov.b32 	%r318, -1;
	// begin inline asm
	{  .reg .f32 r0;  .reg .pred p;  shfl.sync.down.b32 r0|p, %f515, %r304, %r317, %r318;  @p add.f32 r0, r0, %f515;  mov.f32 %f465, r0;}
	// end inline asm
	mov.b32 	%r307, 2;
	// begin inline asm
	{  .reg .f32 r0;  .reg .pred p;  shfl.sync.down.b32 r0|p, %f465, %r307, %r317, %r318;  @p add.f32 r0, r0, %f465;  mov.f32 %f468, r0;}
	// end inline asm
	mov.b32 	%r310, 4;
	// begin inline asm
	{  .reg .f32 r0;  .reg .pred p;  shfl.sync.down.b32 r0|p, %f468, %r310, %r317, %r318;  @p add.f32 r0, r0, %f468;  mov.f32 %f471, r0;}
	// end inline asm
	mov.b32 	%r313, 8;
	// begin inline asm
	{  .reg .f32 r0;  .reg .pred p;  shfl.sync.down.b32 r0|p, %f471, %r313, %r317, %r318;  @p add.f32 r0, r0, %f471;  mov.f32 %f474, r0;}
	// end inline asm
	mov.b32 	%r316, 16;
	// begin inline asm
	{  .reg .f32 r0;  .reg .pred p;  shfl.sync.down.b32 r0|p, %f474, %r316, %r317, %r318;  @p add.f32 r0, r0, %f474;  mov.f32 %f536, r0;}
	// end inline asm
	setp.ne.s32 	%p79, %r303, 0;
	@%p79 bra 	$L__BB2_17;
	shr.u32 	%r319, %r1, 3;
	and.b32  	%r320, %r319, 124;
	mov.u32 	%r321, _ZZN3cub18CUB_300001_SM_10006detail6reduce28DeviceReduceSingleTileKernelINS2_10policy_hubIfjN4cuda3std3__44plusIvEEE10Policy1000EPfSC_jS9_ffNS7_10__identityEEEvT0_T1_T2_T3_T4_T6_E12temp_storage;
	add.s32 	%r322, %r321, %r320;
	st.shared.f32 	[%r322+16], %f536;
$L__BB2_17:
	bar.sync 	0;
	setp.ne.s32 	%p80, %r1, 0;
	@%p80 bra 	$L__BB2_74;
	ld.shared.f32 	%f480, [_ZZN3cub18CUB_300001_SM_10006detail6reduce28DeviceReduceSingleTileKernelINS2_10policy_hubIfjN4cuda3std3__44plusIvEEE10Policy1000EPfSC_jS9_ffNS7_10__identityEEEvT0_T1_T2_T3_T4_T6_E12temp_storage+20];
	add.f32 	%f481, %f536, %f480;
	ld.shared.f32 	%f482, [_ZZN3cub18CUB_300001_SM_10006detail6reduce28DeviceReduceSingleTileKernelINS2_10policy_hubIfjN4cuda3std3__44plusIvEEE10Policy1000EPfSC_jS9_ffNS7_10__identityEEEvT0_T1_T2_T3_T4_T6_E12temp_storage+24];
	add.f32 	%f483, %f481, %f482;
	ld.shared.f32 	%f484, [_ZZN3cub18CUB_300001_SM_10006detail6reduce28DeviceReduceSingleTileKernelINS2_10policy_hubIfjN4cuda3std3__44plusIvEEE10Policy1000EPfSC_jS9_ffNS7_10__identityEEEvT0_T1_T2_T3_T4_T6_E12temp_storage+28];
	add.f32 	%f485, %f483, %f484;
	ld.shared.f32 	%f486, [_ZZN3cub18CUB_300001_SM_10006detail6reduce28DeviceReduceSingleTileKernelINS2_10policy_hubIfjN4cuda3std3__44plusIvEEE10Policy1000EPfSC_jS9_ffNS7_10__identityEEEvT0_T1_T2_T3_T4_T6_E12temp_storage+32];
	add.f32 	%f487, %f485, %f486;
	ld.shared.f32 	%f488, [_ZZN3cub18CUB_300001_SM_10006detail6reduce28DeviceReduceSingleTileKernelINS2_10policy_hubIfjN4cuda3std3__44plusIvEEE10Policy1000EPfSC_jS9_ffNS7_10__identityEEEvT0_T1_T2_T3_T4_T6_E12temp_storage+36];
	add.f32 	%f489, %f487, %f488;
	ld.shared.f32 	%f490, [_ZZN3cub18CUB_300001_SM_10006detail6reduce28DeviceReduceSingleTileKernelINS2_10policy_hubIfjN4cuda3std3__44plusIvEEE10Policy1000EPfSC_jS9_ffNS7_10__identityEEEvT0_T1_T2_T3_T4_T6_E12temp_storage+40];
	add.f32 	%f491, %f489, %f490;
	ld.shared.f32 	%f492, [_ZZN3cub18CUB_300001_SM_10006detail6reduce28DeviceReduceSingleTileKernelINS2_10policy_hubIfjN4cuda3std3__44plusIvEEE10Policy1000EPfSC_jS9_ffNS7_10__identityEEEvT0_T1_T2_T3_T4_T6_E12temp_storage+44];
	add.f32 	%f493, %f491, %f492;
	ld.shared.f32 	%f494, [_ZZN3cub18CUB_300001_SM_10006detail6reduce28DeviceReduceSingleTileKernelINS2_10policy_hubIfjN4cuda3std3__44plusIvEEE10Policy1000EPfSC_jS9_ffNS7_10__identityEEEvT0_T1_T2_T3_T4_T6_E12temp_storage+48];
	add.f32 	%f495, %f493, %f494;
	ld.shared.f32 	%f496, [_ZZN3cub18CUB_300001_SM_10006detail6reduce28DeviceReduceSingleTileKernelINS2_10policy_hubIfjN4cuda3std3__44plusIvEEE10Policy1000EPfSC_jS9_ffNS7_10__identityEEEvT0_T1_T2_T3_T4_T6_E12temp_storage+52];
	add.f32 	%f497, %f495, %f496;
	ld.shared.f32 	%f498, [_ZZN3cub18CUB_300001_SM_10006detail6reduce28DeviceReduceSingleTileKernelINS2_10policy_hubIfjN4cuda3std3__44plusIvEEE10Policy1000EPfSC_jS9_ffNS7_10__identityEEEvT0_T1_T2_T3_T4_T6_E12temp_storage+56];
	add.f32 	%f499, %f497, %f498;
	ld.shared.f32 	%f500, [_ZZN3cub18CUB_300001_SM_10006detail6reduce28DeviceReduceSingleTileKernelINS2_10policy_hubIfjN4cuda3std3__44plusIvEEE10Policy1000EPfSC_jS9_ffNS7_10__identityEEEvT0_T1_T2_T3_T4_T6_E12temp_storage+60];
	add.f32 	%f501, %f499, %f500;
	ld.shared.f32 	%f502, [_ZZN3cub18CUB_300001_SM_10006detail6reduce28DeviceReduceSingleTileKernelINS2_10policy_hubIfjN4cuda3std3__44plusIvEEE10Policy1000EPfSC_jS9_ffNS7_10__identityEEEvT0_T1_T2_T3_T4_T6_E12temp_storage+64];
	add.f32 	%f503, %f501, %f502;
	ld.shared.f32 	%f504, [_ZZN3cub18CUB_300001_SM_10006detail6reduce28DeviceReduceSingleTileKernelINS2_10policy_hubIfjN4cuda3std3__44plusIvEEE10Policy1000EPfSC_jS9_ffNS7_10__identityEEEvT0_T1_T2_T3_T4_T6_E12temp_storage+68];
	add.f32 	%f505, %f503, %f504;
	ld.shared.f32 	%f506, [_ZZN3cub18CUB_300001_SM_10006detail6reduce28DeviceReduceSingleTileKernelINS2_10policy_hubIfjN4cuda3std3__44plusIvEEE10Policy1000EPfSC_jS9_ffNS7_10__identityEEEvT0_T1_T2_T3_T4_T6_E12temp_storage+72];
	add.f32 	%f507, %f505, %f506;
	ld.shared.f32 	%f508, [_ZZN3cub18CUB_300001_SM_10006detail6reduce28DeviceReduceSingleTileKernelINS2_10policy_hubIfjN4cuda3std3__44plusIvEEE10Policy1000EPfSC_jS9_ffNS7_10__identityEEEvT0_T1_T2_T3_T4_T6_E12temp_storage+76];
	add.f32 	%f536, %f507, %f508;
	bra.uni 	$L__BB2_74;
$L__BB2_19:
	// begin inline asm
	mov.u32 %r279, %laneid;
	// end inline asm
	and.b32  	%r295, %r1, 992;
	add.s32 	%r296, %r295, 32;
	setp.gt.u32 	%p61, %r296, %r70;
	not.b32 	%r297, %r295;
	add.s32 	%r298, %r70, %r297;
	selp.b32 	%r293, %r298, 31, %p61;
	mov.b32 	%r280, 1;
	mov.b32 	%r294, -1;
	// begin inline asm
	{  .reg .f32 r0;  .reg .pred p;  shfl.sync.down.b32 r0|p, %f515, %r280, %r293, %r294;  @p add.f32 r0, r0, %f515;  mov.f32 %f406, r0;}
	// end inline asm
	mov.b32 	%r283, 2;
	// begin inline asm
	{  .reg .f32 r0;  .reg .pred p;  shfl.sync.down.b32 r0|p, %f406, %r283, %r293, %r294;  @p add.f32 r0, r0, %f406;  mov.f32 %f409, r0;}
	// end inline asm
	mov.b32 	%r286, 4;
	// begin inline asm
	{  .reg .f32 r0;  .reg .pred p;  shfl.sync.down.b32 r0|p, %f409, %r286, %r293, %r294;  @p add.f32 r0, r0, %f409;  mov.f32 %f412, r0;}
	// end inline asm
	mov.b32 	%r289, 8;
	// begin inline asm
	{  .reg .f32 r0;  .reg .pred p;  shfl.sync.down.b32 r0|p, %f412, %r289, %r293, %r294;  @p add.f32 r0, r0, %f412;  mov.f32 %f415, r0;}
	// end inline asm
	mov.b32 	%r292, 16;
	// begin inline asm
	{  .reg .f32 r0;  .reg .pred p;  shfl.sync.down.b32 r0|p, %f415, %r292, %r293, %r294;  @p add.f32 r0, r0, %f415;  mov.f32 %f536, r0;}
	// end inline asm
	setp.ne.s32 	%p62, %r279, 0;
	@%p62 bra 	$L__BB2_21;
	shr.u32 	%r299, %r1, 3;
	and.b32  	%r300, %r299, 124;
	mov.u32 	%r301, _ZZN3cub18CUB_300001_SM_10006detail6reduce28DeviceReduceSingleTileKernelINS2_10policy_hubIfjN4cuda3std3__44plusIvEEE10Policy1000EPfSC_jS9_ffNS7_10__identityEEEvT0_T1_T2_T3_T4_T6_E12temp_storage;
	add.s32 	%r302, %r301, %r300;
	st.shared.f32 	[%r302+16], %f536;
$L__BB2_21:
	bar.sync 	0;
	setp.ne.s32 	%p63, %r1, 0;
	@%p63 bra 	$L__BB2_74;
	setp.gt.u32 	%p64, %r70, 32;
	ld.shared.f32 	%f421, [_ZZN3cub18CUB_300001_SM_10006detail6reduce28DeviceReduceSingleTileKernelINS2_10policy_hubIfjN4cuda3std3__44plusIvEEE10Policy1000EPfSC_jS9_ffNS7_10__identityEEEvT0_T1_T2_T3_T4_T6_E12temp_storage+20];
	add.f32 	%f422, %f536, %f421;
	selp.f32 	%f423, %f422, %f536, %p64;
	setp.gt.u32 	%p65, %r70, 64;
	ld.shared.f32 	%f424, [_ZZN3cub18CUB_300001_SM_10006detail6reduce28DeviceReduceSingleTileKernelINS2_10policy_hubIfjN4cuda3std3__44plusIvEEE10Policy1000EPfSC_jS9_ffNS7_10__identityEEEvT0_T1_T2_T3_T4_T6_E12temp_storage+24];
	add.f32 	%f425, %f424, %f423;
	selp.f32 	%f426, %f425, %f423, %p65;
	setp.gt.u32 	%p66, %r70, 96;
	ld.shared.f32 	%f427, [_ZZN3cub18CUB_300001_SM_10006detail6reduce28DeviceReduceSingleTileKernelINS2_10policy_hubIfjN4cuda3std3__44plusIvEEE10Policy1000EPfSC_jS9_ffNS7_10__identityEEEvT0_T1_T2_T3_T4_T6_E12temp_storage+28];
	add.f32 	%f428, %f427, %f426;
	selp.f32 	%f429, %f428, %f426, %p66;
	setp.gt.u32 	%p67, %r70, 128;
	ld.shared.f32 	%f430, [_ZZN3cub18CUB_300001_SM_10006detail6reduce28DeviceReduceSingleTileKernelINS2_10policy_hubIfjN4cuda3std3__44plusIvEEE10Policy1000EPfSC_jS9_ffNS7_10__identityEEEvT0_T1_T2_T3_T4_T6_E12temp_storage+32];
	add.f32 	%f431, %f430, %f429;
	selp.f32 	%f432, %f431, %f429, %p67;
	setp.gt.u32 	%p68, %r70, 160;
	ld.shared.f32 	%f433, [_ZZN3cub18CUB_300001_SM_10006detail6reduce28DeviceReduceSingleTileKernelINS2_10policy_hubIfjN4cuda3std3__44plusIvEEE10Policy1000EPfSC_jS9_ffNS7_10__identityEEEvT0_T1_T2_T3_T4_T6_E12temp_storage+36];
	add.f32 	%f434, %f433, %f432;
	selp.f32 	%f435, %f434, %f432, %p68;
	setp.gt.u32 	%p69, %r70, 192;
	ld.shared.f32 	%f436, [_ZZN3cub18CUB_300001_SM_10006detail6reduce28DeviceReduceSingleTileKernelINS2_10policy_hubIfjN4cuda3std3__44plusIvEEE10Policy1000EPfSC_jS9_ffNS7_10__identityEEEvT0_T1_T2_T3_T4_T6_E12temp_storage+40];
	add.f32 	%f437, %f436, %f435;
	selp.f32 	%f438, %f437, %f435, %p69;
	setp.gt.u32 	%p70, %r70, 224;
	ld.shared.f32 	%f439, [_ZZN3cub18CUB_300001_SM_10006detail6reduce28DeviceReduceSingleTileKernelINS2_10policy_hubIfjN4cuda3std3__44plusIvEEE10Policy1000EPfSC_jS9_ffNS7_10__identityEEEvT0_T1_T2_T3_T4_T6_E12temp_storage+44];
	add.f32 	%f440, %f439, %f438;
	selp.f32 	%f441, %f440, %f438, %p70;
	setp.gt.u32 	%p71, %r70, 256;
	ld.shared.f32 	%f442, [_ZZN3cub18CUB_300001_SM_10006detail6reduce28DeviceReduceSingleTileKernelINS2_10policy_hubIfjN4cuda3std3__44plusIvEEE10Policy1000EPfSC_jS9_ffNS7_10__identityEEEvT0_T1_T2_T3_T4_T6_E12temp_storage+48];
	add.f32 	%f443, %f442, %f441;
	selp.f32 	%f444, %f443, %f441, %p71;
	setp.gt.u32 	%p72, %r70, 288;
	ld.shared.f32 	%f445, [_ZZN3cub18CUB_300001_SM_10006detail6reduce28DeviceReduceSingleTileKernelINS2_10policy_hubIfjN4cuda3std3__44plusIvEEE10Policy1000EPfSC_jS9_ffNS7_10__identityEEEvT0_T1_T2_T3_T4_T6_E12temp_storage+52];
	add.f32 	%f446, %f445, %f444;
	selp.f32 	%f447, %f446, %f444, %p72;
	setp.gt.u32 	%p73, %r70, 320;
	ld.shared.f32 	%f448, [_ZZN3cub18CUB_300001_SM_10006detail6reduce28DeviceReduceSingleTileKernelINS2_10policy_hubIfjN4cuda3std3__44plusIvEEE10Policy1000EPfSC_jS9_ffNS7_10__identityEEEvT0_T1_T2_T3_T4_T6_E12temp_storage+56];
	add.f32 	%f449, %f448, %f447;
	selp.f32 	%f450, %f449, %f447, %p73;
	setp.gt.u32 	%p74, %r70, 352;
	ld.shared.f32 	%f451, [_ZZN3cub18CUB_300001_SM_10006detail6reduce28DeviceReduceSingleTileKernelINS2_10policy_hubIfjN4cuda3std3__44plusIvEEE10Policy1000EPfSC_jS9_ffNS7_10__identityEEEvT0_T1_T2_T3_T4_T6_E12temp_storage+60];
	add.f32 	%f452, %f451, %f450;
	selp.f32 	%f453, %f452, %f450, %p74;
	setp.gt.u32 	%p75, %r70, 384;
	ld.shared.f32 	%f454, [_ZZN3cub18CUB_300001_SM_10006detail6reduce28DeviceReduceSingleTileKernelINS2_10policy_hubIfjN4cuda3std3__44plusIvEEE10Policy1000EPfSC_jS9_ffNS7_10__identityEEEvT0_T1_T2_T3_T4_T6_E12temp_storage+64];
	add.f32 	%f455, %f454, %f453;
	selp.f32 	%f456, %f455, %f453, %p75;
	setp.gt.u32 	%p76, %r70, 416;
	ld.shared.f32 	%f457, [_ZZN3cub18CUB_300001_SM_10006detail6reduce28DeviceReduceSingleTileKernelINS2_10policy_hubIfjN4cuda3std3__44plusIvEEE10Policy1000EPfSC_jS9_ffNS7_10__identityEEEvT0_T1_T2_T3_T4_T6_E12temp_storage+68];
	add.f32 	%f458, %f457, %f456;
	selp.f32 	%f459, %f458, %f456, %p76;
	setp.gt.u32 	%p77, %r70, 448;
	ld.shared.f32 	%f460, [_ZZN3cub18CUB_300001_SM_10006detail6reduce28DeviceReduceSingleTileKernelINS2_10policy_hubIfjN4cuda3std3__44plusIvEEE10Policy1000EPfSC_jS9_ffNS7_10__identityEEEvT0_T1_T2_T3_T4_T6_E12temp_storage+72];
	add.f32 	%f461, %f460, %f459;
	selp.f32 	%f462, %f461, %f459, %p77;
	setp.gt.u32 	%p78, %r70, 480;
	ld.shared.f32 	%f463, [_ZZN3cub18CUB_300001_SM_10006detail6reduce28DeviceReduceSingleTileKernelINS2_10policy_hubIfjN4cuda3std3__44plusIvEEE10Policy1000EPfSC_jS9_ffNS7_10__identityEEEvT0_T1_T2_T3_T4_T6_E12temp_storage+76];
	add.f32 	%f464, %f463, %f462;
	selp.f32 	%f536, %f464, %f462, %p78;
	bra.uni 	$L__BB2_74;
$L__BB2_23:
	mov.u32 	%r13, %tid.x;
	shl.b32 	%r14, %r13, 1;
	mul.wide.u32 	%rd89, %r14, 4;
	add.s64 	%rd74, %rd15, %rd89;
	// begin inline asm
	ld.global.nc.u64 %rd73, [%rd74];
	// end inline asm
	mov.b64 	{%r198, %r199}, %rd73;
	mov.b32 	%f282, %r199;
	mov.b32 	%f283, %r198;
	add.s64 	%rd76, %rd74, 4096;
	// begin inline asm
	ld.global.nc.u64 %rd75, [%rd76];
	// end inline asm
	mov.b64 	{%r200, %r201}, %rd75;
	mov.b32 	%f284, %r201;
	mov.b32 	%f285, %r200;
	add.s64 	%rd78, %rd74, 8192;
	// begin inline asm
	ld.global.nc.u64 %rd77, [%rd78];
	// end inline asm
	mov.b64 	{%r202, %r203}, %rd77;
	mov.b32 	%f286, %r203;
	mov.b32 	%f287, %r202;
	add.s64 	%rd80, %rd74, 12288;
	// begin inline asm
	ld.global.nc.u64 %rd79, [%rd80];
	// end inline asm
	mov.b64 	{%r204, %r205}, %rd79;
	mov.b32 	%f288, %r205;
	mov.b32 	%f289, %r204;
	add.s64 	%rd82, %rd74, 16384;
	// begin inline asm
	ld.global.nc.u64 %rd81, [%rd82];
	// end inline asm
	mov.b64 	{%r206, %r207}, %rd81;
	mov.b32 	%f290, %r207;
	mov.b32 	%f291, %r206;
	add.s64 	%rd84, %rd74, 20480;
	// begin inline asm
	ld.global.nc.u64 %rd83, [%rd84];
	// end inline asm
	mov.b64 	{%r208, %r209}, %rd83;
	mov.b32 	%f292, %r209;
	mov.b32 	%f293, %r208;
	add.s64 	%rd86, %rd74, 24576;
	// begin inline asm
	ld.global.nc.u64 %rd85, [%rd86];
	// end inline asm
	mov.b64 	{%r210, %r211}, %rd85;
	mov.b32 	%f294, %r211;
	mov.b32 	%f295, %r210;
	add.s64 	%rd88, %rd74, 28672;
	// begin inline asm
	ld.global.nc.u64 %rd87, [%rd88];
	// end inline asm
	mov.b64 	{%r212, %r213}, %rd87;
	mov.b32 	%f296, %r213;
	mov.b32 	%f297, %r212;
	add.f32 	%f298, %f283, %f282;
	add.f32 	%f299, %f285, %f284;
	add.f32 	%f300, %f287, %f286;
	add.f32 	%f301, %f289, %f288;
	add.f32 	%f302, %f291, %f290;
	add.f32 	%f303, %f293, %f292;
	add.f32 	%f304, %f295, %f294;
	add.f32 	%f305, %f297, %f296;
	add.f32 	%f306, %f298, %f299;
	add.f32 	%f307, %f300, %f301;
	add.f32 	%f308, %f302, %f303;
	add.f32 	%f309, %f304, %f305;
	add.f32 	%f310, %f306, %f307;
	add.f32 	%f311, %f308, %f309;
	add.f32 	%f522, %f310, %f311;
	add.s32 	%r15, %r70, -8192;
	setp.lt.u32 	%p43, %r15, 8192;
	mov.b32 	%r331, 8192;
	@%p43 bra 	$L__BB2_27;
	mov.b32 	%r331, 8192;
$L__BB2_25:
	add.s32 	%r215, %r331, %r14;
	mul.wide.u32 	%rd106, %r215, 4;
	add.s64 	%rd91, %rd15, %rd106;
	// begin inline asm
	ld.global.nc.u64 %rd90, [%rd91];
	// end inline asm
	mov.b64 	{%r216, %r217}, %rd90;
	mov.b32 	%f312, %r217;
	mov.b32 	%f313, %r216;
	add.s64 	%rd93, %rd91, 4096;
	// begin inline asm
	ld.global.nc.u64 %rd92, [%rd93];
	// end inline asm
	mov.b64 	{%r218, %r219}, %rd92;
	mov.b32 	%f314, %r219;
	mov.b32 	%f315, %r218;
	add.s64 	%rd95, %rd91, 8192;
	// begin inline asm
	ld.global.nc.u64 %rd94, [%rd95];
	// end inline asm
	mov.b64 	{%r220, %r221}, %rd94;
	mov.b32 	%f316, %r221;
	mov.b32 	%f317, %r220;
	add.s64 	%rd97, %rd91, 12288;
	// begin inline asm
	ld.global.nc.u64 %rd96, [%rd97];
	// end inline asm
	mov.b64 	{%r222, %r223}, %rd96;
	mov.b32 	%f318, %r223;
	mov.b32 	%f319, %r222;
	add.s64 	%rd99, %rd91, 16384;
	// begin inline asm
	ld.global.nc.u64 %rd98, [%rd99];
	// end inline asm
	mov.b64 	{%r224, %r225}, %rd98;
	mov.b32 	%f320, %r225;
	mov.b32 	%f321, %r224;
	add.s64 	%rd101, %rd91, 20480;
	// begin inline asm
	ld.global.nc.u64 %rd100, [%rd101];
	// end inline asm
	mov.b64 	{%r226, %r227}, %rd100;
	mov.b32 	%f322, %r227;
	mov.b32 	%f323, %r226;
	add.s64 	%rd103, %rd91, 24576;
	// begin inline asm
	ld.global.nc.u64 %rd102, [%rd103];
	// end inline asm
	mov.b64 	{%r228, %r229}, %rd102;
	mov.b32 	%f324, %r229;
	mov.b32 	%f325, %r228;
	add.s64 	%rd105, %rd91, 28672;
	// begin inline asm
	ld.global.nc.u64 %rd104, [%rd105];
	// end inline asm
	mov.b64 	{%r230, %r231}, %rd104;
	mov.b32 	%f326, %r231;
	mov.b32 	%f327, %r230;
	add.f32 	%f328, %f522, %f313;
	add.f32 	%f329, %f312, %f315;
	add.f32 	%f330, %f314, %f317;
	add.f32 	%f331, %f316, %f319;
	add.f32 	%f332, %f318, %f321;
	add.f32 	%f333, %f320, %f323;
	add.f32 	%f334, %f322, %f325;
	add.f32 	%f335, %f324, %f327;
	add.f32 	%f336, %f328, %f329;
	add.f32 	%f337, %f330, %f331;
	add.f32 	%f338, %f332, %f333;
	add.f32 	%f339, %f334, %f335;
	add.f32 	%f340, %f336, %f337;
	add.f32 	%f341, %f338, %f339;
	add.f32 	%f342, %f340, %f341;
	add.f32 	%f522, %f342, %f326;
	sub.s32 	%r232, %r70, %r331;
	setp.lt.u32 	%p44, %r232, 8192;
	@%p44 bra 	$L__BB2_35;
	add.s32 	%r331, %r331, 8192;
	setp.le.u32 	%p45, %r331, %r15;
	@%p45 bra 	$L__BB2_25;
$L__BB2_27:
	setp.le.u32 	%p46, %r70, %r331;
	@%p46 bra 	$L__BB2_35;
	sub.s32 	%r19, %r70, %r331;
	setp.ge.s32 	%p47, %r13, %r19;
	@%p47 bra 	$L__BB2_35;
	not.b32 	%r233, %r13;
	add.s32 	%r234, %r70, %r233;
	sub.s32 	%r20, %r234, %r331;
	and.b32  	%r235, %r20, 1536;
	setp.eq.s32 	%p48, %r235, 1536;
	mov.u32 	%r335, %r13;
	@%p48 bra 	$L__BB2_32;
	add.s32 	%r333, %r13, %r331;
	shr.u32 	%r236, %r20, 9;
	add.s32 	%r237, %r236, 1;
	and.b32  	%r238, %r237, 3;
	neg.s32 	%r332, %r238;
	mov.u32 	%r335, %r13;
$L__BB2_31:
	.pragma "nounroll";
	mul.wide.u32 	%rd108, %r333, 4;
	add.s64 	%rd107, %rd15, %rd108;
	// begin inline asm
	ld.global.nc.u32 %r239, [%rd107];
	// end inline asm
	mov.b32 	%f344, %r239;
	add.f32 	%f522, %f522, %f344;
	add.s32 	%r335, %r335, 512;
	add.s32 	%r333, %r333, 512;
	add.s32 	%r332, %r332, 1;
	setp.ne.s32 	%p49, %r332, 0;
	@%p49 bra 	$L__BB2_31;
$L__BB2_32:
	setp.lt.u32 	%p50, %r20, 1536;
	@%p50 bra 	$L__BB2_35;
	add.s32 	%r337, %r335, 1024;
	add.s32 	%r336, %r335, %r331;
$L__BB2_34:
	mul.wide.u32 	%rd113, %r336, 4;
	add.s64 	%rd109, %rd15, %rd113;
	// begin inline asm
	ld.global.nc.u32 %r240, [%rd109];
	// end inline asm
	mov.b32 	%f345, %r240;
	add.f32 	%f346, %f522, %f345;
	add.s32 	%r244, %r336, 512;
	mul.wide.u32 	%rd114, %r244, 4;
	add.s64 	%rd110, %rd15, %rd114;
	// begin inline asm
	ld.global.nc.u32 %r241, [%rd110];
	// end inline asm
	mov.b32 	%f347, %r241;
	add.f32 	%f348, %f346, %f347;
	add.s32 	%r245, %r336, 1024;
	mul.wide.u32 	%rd115, %r245, 4;
	add.s64 	%rd111, %rd15, %rd115;
	// begin inline asm
	ld.global.nc.u32 %r242, [%rd111];
	// end inline asm
	mov.b32 	%f349, %r242;
	add.f32 	%f350, %f348, %f349;
	add.s32 	%r246, %r336, 1536;
	mul.wide.u32 	%rd116, %r246, 4;
	add.s64 	%rd112, %rd15, %rd116;
	// begin inline asm
	ld.global.nc.u32 %r243, [%rd112];
	// end inline asm
	mov.b32 	%f351, %r243;
	add.f32 	%f522, %f350, %f351;
	add.s32 	%r34, %r337, 2048;
	add.s32 	%r247, %r337, 1024;
	add.s32 	%r336, %r336, 2048;
	setp.lt.s32 	%p51, %r247, %r19;
	mov.u32 	%r337, %r34;
	@%p51 bra 	$L__BB2_34;
$L__BB2_35:
	// begin inline asm
	mov.u32 %r248, %laneid;
	// end inline asm
	mov.b32 	%r249, 1;
	mov.b32 	%r262, 31;
	mov.b32 	%r263, -1;
	// begin inline asm
	{  .reg .f32 r0;  .reg .pred p;  shfl.sync.down.b32 r0|p, %f522, %r249, %r262, %r263;  @p add.f32 r0, r0, %f522;  mov.f32 %f352, r0;}
	// end inline asm
	mov.b32 	%r252, 2;
	// begin inline asm
	{  .reg .f32 r0;  .reg .pred p;  shfl.sync.down.b32 r0|p, %f352, %r252, %r262, %r263;  @p add.f32 r0, r0, %f352;  mov.f32 %f355, r0;}
	// end inline asm
	mov.b32 	%r255, 4;
	// begin inline asm
	{  .reg .f32 r0;  .reg .pred p;  shfl.sync.down.b32 r0|p, %f355, %r255, %r262, %r263;  @p add.f32 r0, r0, %f355;  mov.f32 %f358, r0;}
	// end inline asm
	mov.b32 	%r258, 8;
	// begin inline asm
	{  .reg .f32 r0;  .reg .pred p;  shfl.sync.down.b32 r0|p, %f358, %r258, %r262, %r263;  @p add.f32 r0, r0, %f358;  mov.f32 %f361, r0;}
	// end inline asm
	mov.b32 	%r261, 16;
	// begin inline asm
	{  .reg .f32 r0;  .reg .pred p;  shfl.sync.down.b32 r0|p, %f361, %r261, %r262, %r263;  @p add.f32 r0, r0, %f361;  mov.f32 %f536, r0;}
	// end inline asm
	setp.ne.s32 	%p52, %r248, 0;
	@%p52 bra 	$L__BB2_37;
	shr.u32 	%r264, %r13, 3;
	and.b32  	%r265, %r264, 124;
	mov.u32 	%r266, _ZZN3cub18CUB_300001_SM_10006detail6reduce28DeviceReduceSingleTileKernelINS2_10policy_hubIfjN4cuda3std3__44plusIvEEE10Policy1000EPfSC_jS9_ffNS7_10__identityEEEvT0_T1_T2_T3_T4_T6_E12temp_storage;
	add.s32 	%r267, %r266, %r265;
	st.shared.f32 	[%r267+16], %f536;
$L__BB2_37:
	bar.sync 	0;
	setp.ne.s32 	%p53, %r13, 0;
	@%p53 bra 	$L__BB2_74;
	ld.shared.f32 	%f367, [_ZZN3cub18CUB_300001_SM_10006detail6reduce28DeviceReduceSingleTileKernelINS2_10policy_hubIfjN4cuda3std3__44plusIvEEE10Policy1000EPfSC_jS9_ffNS7_10__identityEEEvT0_T1_T2_T3_T4_T6_E12temp_storage+20];
	add.f32 	%f368, %f536, %f367;
	ld.shared.f32 	%f369, [_ZZN3cub18CUB_300001_SM_10006detail6reduce28DeviceReduceSingleTileKernelINS2_10policy_hubIfjN4cuda3std3__44plusIvEEE10Policy1000EPfSC_jS9_ffNS7_10__identityEEEvT0_T1_T2_T3_T4_T6_E12temp_storage+24];
	add.f32 	%f370, %f368, %f369;
	ld.shared.f32 	%f371, [_ZZN3cub18CUB_300001_SM_10006detail6reduce28DeviceReduceSingleTileKernelINS2_10policy_hubIfjN4cuda3std3__44plusIvEEE10Policy1000EPfSC_jS9_ffNS7_10__identityEEEvT0_T1_T2_T3_T4_T6_E12temp_storage+28];
	add.f32 	%f372, %f370, %f371;
	ld.shared.f32 	%f373, [_ZZN3cub18CUB_300001_SM_10006detail6reduce28DeviceReduceSingleTileKernelINS2_10policy_hubIfjN4cuda3std3__44plusIvEEE10Policy1000EPfSC_jS9_ffNS7_10__identityEEEvT0_T1_T2_T3_T4_T6_E12temp_storage+32];
	add.f32 	%f374, %f372, %f373;
	ld.shared.f32 	%f375, [_ZZN3cub18CUB_300001_SM_10006detail6reduce28DeviceReduceSingleTileKernelINS2_10policy_hubIfjN4cuda3std3__44plusIvEEE10Policy1000EPfSC_jS9_ffNS7_10__identityEEEvT0_T1_T2_T3_T4_T6_E12temp_storage+36];
	add.f32 	%f376, %f374, %f375;
	ld.shared.f32 	%f377, [_ZZN3cub18CUB_300001_SM_10006detail6reduce28DeviceReduceSingleTileKernelINS2_10policy_hubIfjN4cuda3std3__44plusIvEEE10Policy1000EPfSC_jS9_ffNS7_10__identityEEEvT0_T1_T2_T3_T4_T6_E12temp_storage+40];
	add.f32 	%f378, %f376, %f377;
	ld.shared.f32 	%f379, [_ZZN3cub18CUB_300001_SM_10006detail6reduce28DeviceReduceSingleTileKernelINS2_10policy_hubIfjN4cuda3std3__44plusIvEEE10Policy1000EPfSC_jS9_ffNS7_10__identityEEEvT0_T1_T2_T3_T4_T6_E12temp_storage+44];
	add.f32 	%f380, %f378, %f379;
	ld.shared.f32 	%f381, [_ZZN3cub18CUB_300001_SM_10006detail6reduce28DeviceReduceSingleTileKernelINS2_10policy_hubIfjN4cuda3std3__44plusIvEEE10Policy1000EPfSC_jS9_ffNS7_10__identityEEEvT0_T1_T2_T3_T4_T6_E12temp_storage+48];
	add.f32 	%f382, %f380, %f381;
	ld.shared.f32 	%f383, [_ZZN3cub18CUB_300001_SM_10006detail6reduce28DeviceReduceSingleTileKernelINS2_10policy_hubIfjN4cuda3std3__44plusIvEEE10Policy1000EPfSC_jS9_ffNS7_10__identityEEEvT0_T1_T2_T3_T4_T6_E12temp_storage+52];
	add.f32 	%f384, %f382, %f383;
	ld.shared.f32 	%f385, [_ZZN3cub18CUB_300001_SM_10006detail6reduce28DeviceReduceSingleTileKernelINS2_10policy_hubIfjN4cuda3std3__44plusIvEEE10Policy1000EPfSC_jS9_ffNS7_10__identityEEEvT0_T1_T2_T3_T4_T6_E12temp_storage+56];
	add.f32 	%f386, %f384, %f385;
	ld.shared.f32 	%f387, [_ZZN3cub18CUB_300001_SM_10006detail6reduce28DeviceReduceSingleTileKernelINS2_10policy_hubIfjN4cuda3std3__44plusIvEEE10Policy1000EPfSC_jS9_ffNS7_10__identityEEEvT0_T1_T2_T3_T4_T6_E12temp_storage+60];
	add.f32 	%f388, %f386, %f387;
	ld.shared.f32 	%f389, [_ZZN3cub18CUB_300001_SM_10006detail6reduce28DeviceReduceSingleTileKernelINS2_10policy_hubIfjN4cuda3std3__44plusIvEEE10Policy1000EPfSC_jS9_ffNS7_10__identityEEEvT0_T1_T2_T3_T4_T6_E12temp_storage+64];
	add.f32 	%f390, %f388, %f389;
	ld.shared.f32 	%f391, [_ZZN3cub18CUB_300001_SM_10006detail6reduce28DeviceReduceSingleTileKernelINS2_10policy_hubIfjN4cuda3std3__44plusIvEEE10Policy1000EPfSC_jS9_ffNS7_10__identityEEEvT0_T1_T2_T3_T4_T6_E12temp_storage+68];
	add.f32 	%f392, %f390, %f391;
	ld.shared.f32 	%f393, [_ZZN3cub18CUB_300001_SM_10006detail6reduce28DeviceReduceSingleTileKernelINS2_10policy_hubIfjN4cuda3std3__44plusIvEEE10Policy1000EPfSC_jS9_ffNS7_10__identityEEEvT0_T1_T2_T3_T4_T6_E12temp_storage+72];
	add.f32 	%f394, %f392, %f393;
	ld.shared.f32 	%f395, [_ZZN3cub18CUB_300001_SM_10006detail6reduce28DeviceReduceSingleTileKernelINS2_10policy_hubIfjN4cuda3std3__44plusIvEEE10Policy1000EPfSC_jS9_ffNS7_10__identityEEEvT0_T1_T2_T3_T4_T6_E12temp_storage+76];
	add.f32 	%f536, %f394, %f395;
	bra.uni 	$L__BB2_74;
$L__BB2_39:
	setp.gt.u32 	%p3, %r70, 8191;
	@%p3 bra 	$L__BB2_58;
	mov.u32 	%r36, %tid.x;
	setp.ge.u32 	%p15, %r36, %r70;
	mov.f32 	%f528, 0f00000000;
	mov.u32 	%r341, %r36;
	@%p15 bra 	$L__BB2_42;
	mul.wide.u32 	%rd65, %r36, 4;
	add.s64 	%rd64, %rd15, %rd65;
	// begin inline asm
	ld.global.nc.u32 %r142, [%rd64];
	// end inline asm
	mov.b32 	%f528, %r142;
	add.s32 	%r341, %r36, 512;
$L__BB2_42:
	setp.ge.u32 	%p16, %r341, %r70;
	@%p16 bra 	$L__BB2_49;
	not.b32 	%r143, %r341;
	add.s32 	%r39, %r70, %r143;
	and.b32  	%r144, %r39, 1536;
	setp.eq.s32 	%p17, %r144, 1536;
	@%p17 bra 	$L__BB2_46;
	mul.wide.u32 	%rd66, %r341, 4;
	add.s64 	%rd128, %rd15, %rd66;
	shr.u32 	%r145, %r39, 9;
	add.s32 	%r146, %r145, 1;
	and.b32  	%r147, %r146, 3;
	neg.s32 	%r339, %r147;
$L__BB2_45:
	.pragma "nounroll";
	// begin inline asm
	ld.global.nc.u32 %r148, [%rd128];
	// end inline asm
	mov.b32 	%f171, %r148;
	add.f32 	%f528, %f528, %f171;
	add.s32 	%r341, %r341, 512;
	add.s64 	%rd128, %rd128, 2048;
	add.s32 	%r339, %r339, 1;
	setp.ne.s32 	%p18, %r339, 0;
	@%p18 bra 	$L__BB2_45;
$L__BB2_46:
	setp.lt.u32 	%p19, %r39, 1536;
	@%p19 bra 	$L__BB2_49;
	mul.wide.u32 	%rd68, %r341, 4;
	add.s64 	%rd129, %rd15, %rd68;
$L__BB2_48:
	// begin inline asm
	ld.global.nc.u32 %r149, [%rd129];
	// end inline asm
	mov.b32 	%f172, %r149;
	add.f32 	%f173, %f528, %f172;
	add.s64 	%rd70, %rd129, 2048;
	// begin inline asm
	ld.global.nc.u32 %r150, [%rd70];
	// end inline asm
	mov.b32 	%f174, %r150;
	add.f32 	%f175, %f173, %f174;
	add.s64 	%rd71, %rd129, 4096;
	// begin inline asm
	ld.global.nc.u32 %r151, [%rd71];
	// end inline asm
	mov.b32 	%f176, %r151;
	add.f32 	%f177, %f175, %f176;
	add.s64 	%rd72, %rd129, 6144;
	// begin inline asm
	ld.global.nc.u32 %r152, [%rd72];
	// end inline asm
	mov.b32 	%f178, %r152;
	add.f32 	%f528, %f177, %f178;
	add.s32 	%r341, %r341, 2048;
	add.s64 	%rd129, %rd129, 8192;
	setp.lt.s32 	%p20, %r341, %r70;
	@%p20 bra 	$L__BB2_48;
$L__BB2_49:
	setp.lt.u32 	%p21, %r70, 512;
	@%p21 bra 	$L__BB2_54;
	// begin inline asm
	mov.u32 %r177, %laneid;
	// end inline asm
	mov.b32 	%r178, 1;
	mov.b32 	%r191, 31;
	mov.b32 	%r192, -1;
	// begin inline asm
	{  .reg .f32 r0;  .reg .pred p;  shfl.sync.down.b32 r0|p, %f528, %r178, %r191, %r192;  @p add.f32 r0, r0, %f528;  mov.f32 %f238, r0;}
	// end inline asm
	mov.b32 	%r181, 2;
	// begin inline asm
	{  .reg .f32 r0;  .reg .pred p;  shfl.sync.down.b32 r0|p, %f238, %r181, %r191, %r192;  @p add.f32 r0, r0, %f238;  mov.f32 %f241, r0;}
	// end inline asm
	mov.b32 	%r184, 4;
	// begin inline asm
	{  .reg .f32 r0;  .reg .pred p;  shfl.sync.down.b32 r0|p, %f241, %r184, %r191, %r192;  @p add.f32 r0, r0, %f241;  mov.f32 %f244, r0;}
	// end inline asm
	mov.b32 	%r187, 8;
	// begin inline asm
	{  .reg .f32 r0;  .reg .pred p;  shfl.sync.down.b32 r0|p, %f244, %r187, %r191, %r192;  @p add.f32 r0, r0, %f244;  mov.f32 %f247, r0;}
	// end inline asm
	mov.b32 	%r190, 16;
	// begin inline asm
	{  .reg .f32 r0;  .reg .pred p;  shfl.sync.down.b32 r0|p, %f247, %r190, %r191, %r192;  @p add.f32 r0, r0, %f247;  mov.f32 %f536, r0;}
	// end inline asm
	setp.ne.s32 	%p40, %r177, 0;
	@%p40 bra 	$L__BB2_52;
	shr.u32 	%r193, %r36, 3;
	and.b32  	%r194, %r193, 124;
	mov.u32 	%r195, _ZZN3cub18CUB_300001_SM_10006detail6reduce28DeviceReduceSingleTileKernelINS2_10policy_hubIfjN4cuda3std3__44plusIvEEE10Policy1000EPfSC_jS9_ffNS7_10__identityEEEvT0_T1_T2_T3_T4_T6_E12temp_storage;
	add.s32 	%r196, %r195, %r194;
	st.shared.f32 	[%r196+16], %f536;
$L__BB2_52:
	bar.sync 	0;
	setp.ne.s32 	%p41, %r36, 0;
	@%p41 bra 	$L__BB2_74;
	ld.shared.f32 	%f253, [_ZZN3cub18CUB_300001_SM_10006detail6reduce28DeviceReduceSingleTileKernelINS2_10policy_hubIfjN4cuda3std3__44plusIvEEE10Policy1000EPfSC_jS9_ffNS7_10__identityEEEvT0_T1_T2_T3_T4_T6_E12temp_storage+20];
	add.f32 	%f254, %f536, %f253;
	ld.shared.f32 	%f255, [_ZZN3cub18CUB_300001_SM_10006detail6reduce28DeviceReduceSingleTileKernelINS2_10policy_hubIfjN4cuda3std3__44plusIvEEE10Policy1000EPfSC_jS9_ffNS7_10__identityEEEvT0_T1_T2_T3_T4_T6_E12temp_storage+24];
	add.f32 	%f256, %f254, %f255;
	ld.shared.f32 	%f257, [_ZZN3cub18CUB_300001_SM_10006detail6reduce28DeviceReduceSingleTileKernelINS2_10policy_hubIfjN4cuda3std3__44plusIvEEE10Policy1000EPfSC_jS9_ffNS7_10__identityEEEvT0_T1_T2_T3_T4_T6_E12temp_storage+28];
	add.f32 	%f258, %f256, %f257;
	ld.shared.f32 	%f259, [_ZZN3cub18CUB_300001_SM_10006detail6reduce28DeviceReduceSingleTileKernelINS2_10policy_hubIfjN4cuda3std3__44plusIvEEE10Policy1000EPfSC_jS9_ffNS7_10__identityEEEvT0_T1_T2_T3_T4_T6_E12temp_storage+32];
	add.f32 	%f260, %f258, %f259;
	ld.shared.f32 	%f261, [_ZZN3cub18CUB_300001_SM_10006detail6reduce28DeviceReduceSingleTileKernelINS2_10policy_hubIfjN4cuda3std3__44plusIvEEE10Policy1000EPfSC_jS9_ffNS7_10__identityEEEvT0_T1_T2_T3_T4_T6_E12temp_storage+36];
	add.f32 	%f262, %f260, %f261;
	ld.shared.f32 	%f263, [_ZZN3cub18CUB_300001_SM_10006detail6reduce28DeviceReduceSingleTileKernelINS2_10policy_hubIfjN4cuda3std3__44plusIvEEE10Policy1000EPfSC_jS9_ffNS7_10__identityEEEvT0_T1_T2_T3_T4_T6_E12temp_storage+40];
	add.f32 	%f264, %f262, %f263;
	ld.shared.f32 	%f265, [_ZZN3cub18CUB_300001_SM_10006detail6reduce28DeviceReduceSingleTileKernelINS2_10policy_hubIfjN4cuda3std3__44plusIvEEE10Policy1000EPfSC_jS9_ffNS7_10__identityEEEvT0_T1_T2_T3_T4_T6_E12temp_storage+44];
	add.f32 	%f266, %f264, %f265;
	ld.shared.f32 	%f267, [_ZZN3cub18CUB_300001_SM_10006detail6reduce28DeviceReduceSingleTileKernelINS2_10policy_hubIfjN4cuda3std3__44plusIvEEE10Policy1000EPfSC_jS9_ffNS7_10__identityEEEvT0_T1_T2_T3_T4_T6_E12temp_storage+48];
	add.f32 	%f268, %f266, %f267;
	ld.shared.f32 	%f269, [_ZZN3cub18CUB_300001_SM_10006detail6reduce28DeviceReduceSingleTileKernelINS2_10policy_hubIfjN4cuda3std3__44plusIvEEE10Policy1000EPfSC_jS9_ffNS7_10__identityEEEvT0_T1_T2_T3_T4_T6_E12temp_storage+52];
	add.f32 	%f270, %f268, %f269;
	ld.shared.f32 	%f271, [_ZZN3cub18CUB_300001_SM_10006detail6reduce28DeviceReduceSingleTileKernelINS2_10policy_hubIfjN4cuda3std3__44plusIvEEE10Policy1000EPfSC_jS9_ffNS7_10__identityEEEvT0_T1_T2_T3_T4_T6_E12temp_storage+56];
	add.f32 	%f272, %f270, %f271;
	ld.shared.f32 	%f273, [_ZZN3cub18CUB_300001_SM_10006detail6reduce28DeviceReduceSingleTileKernelINS2_10policy_hubIfjN4cuda3std3__44plusIvEEE10Policy1000EPfSC_jS9_ffNS7_10__identityEEEvT0_T1_T2_T3_T4_T6_E12temp_storage+60];
	add.f32 	%f274, %f272, %f273;
	ld.shared.f32 	%f275, [_ZZN3cub18CUB_300001_SM_10006detail6reduce28DeviceReduceSingleTileKernelINS2_10policy_hubIfjN4cuda3std3__44plusIvEEE10Policy1000EPfSC_jS9_ffNS7_10__identityEEEvT0_T1_T2_T3_T4_T6_E12temp_storage+64];
	add.f32 	%f276, %f274, %f275;
	ld.shared.f32 	%f277, [_ZZN3cub18CUB_300001_SM_10006detail6reduce28DeviceReduceSingleTileKernelINS2_10policy_hubIfjN4cuda3std3__44plusIvEEE10Policy1000EPfSC_jS9_ffNS7_10__identityEEEvT0_T1_T2_T3_T4_T6_E12temp_storage+68];
	add.f32 	%f278, %f276, %f277;
	ld.shared.f32 	%f279, [_ZZN3cub18CUB_300001_SM_10006detail6reduce28DeviceReduceSingleTileKernelINS2_10policy_hubIfjN4cuda3std3__44plusIvEEE10Policy1000EPfSC_jS9_ffNS7_10__identityEEEvT0_T1_T2_T3_T4_T6_E12temp_storage+72];
	add.f32 	%f280, %f278, %f279;
	ld.shared.f32 	%f281, [_ZZN3cub18CUB_300001_SM_10006detail6reduce28DeviceReduceSingleTileKernelINS2_10policy_hubIfjN4cuda3std3__44plusIvEEE10Policy1000EPfSC_jS9_ffNS7_10__identityEEEvT0_T1_T2_T3_T4_T6_E12temp_storage+76];
	add.f32 	%f536, %f280, %f281;
	bra.uni 	$L__BB2_74;
$L__BB2_54:
	// begin inline asm
	mov.u32 %r153, %laneid;
	// end inline asm
	and.b32  	%r169, %r36, 992;
	add.s32 	%r170, %r169, 32;
	setp.gt.u32 	%p22, %r170, %r70;
	not.b32 	%r171, %r169;
	add.s32 	%r172, %r70, %r171;
	selp.b32 	%r167, %r172, 31, %p22;
	mov.b32 	%r154, 1;
	mov.b32 	%r168, -1;
	// begin inline asm
	{  .reg .f32 r0;  .reg .pred p;  shfl.sync.down.b32 r0|p, %f528, %r154, %r167, %r168;  @p add.f32 r0, r0, %f528;  mov.f32 %f179, r0;}
	// end inline asm
	mov.b32 	%r157, 2;
	// begin inline asm
	{  .reg .f32 r0;  .reg .pred p;  shfl.sync.down.b32 r0|p, %f179, %r157, %r167, %r168;  @p add.f32 r0, r0, %f179;  mov.f32 %f182, r0;}
	// end inline asm
	mov.b32 	%r160, 4;
	// begin inline asm
	{  .reg .f32 r0;  .reg .pred p;  shfl.sync.down.b32 r0|p, %f182, %r160, %r167, %r168;  @p add.f32 r0, r0, %f182;  mov.f32 %f185, r0;}
	// end inline asm
	mov.b32 	%r163, 8;
	// begin inline asm
	{  .reg .f32 r0;  .reg .pred p;  shfl.sync.down.b32 r0|p, %f185, %r163, %r167, %r168;  @p add.f32 r0, r0, %f185;  mov.f32 %f188, r0;}
	// end inline asm
	mov.b32 	%r166, 16;
	// begin inline asm
	{  .reg .f32 r0;  .reg .pred p;  shfl.sync.down.b32 r0|p, %f188, %r166, %r167, %r168;  @p add.f32 r0, r0, %f188;  mov.f32 %f536, r0;}
	// end inline asm
	setp.ne.s32 	%p23, %r153, 0;
	@%p23 bra 	$L__BB2_56;
	shr.u32 	%r173, %r36, 3;
	and.b32  	%r174, %r173, 124;
	mov.u32 	%r175, _ZZN3cub18CUB_300001_SM_10006detail6reduce28DeviceReduceSingleTileKernelINS2_10policy_hubIfjN4cuda3std3__44plusIvEEE10Policy1000EPfSC_jS9_ffNS7_10__identityEEEvT0_T1_T2_T3_T4_T6_E12temp_storage;
	add.s32 	%r176, %r175, %r174;
	st.shared.f32 	[%r176+16], %f536;
$L__BB2_56:
	bar.sync 	0;
	setp.ne.s32 	%p24, %r36, 0;
	@%p24 bra 	$L__BB2_74;
	setp.gt.u32 	%p25, %r70, 32;
	ld.shared.f32 	%f194, [_ZZN3cub18CUB_300001_SM_10006detail6reduce28DeviceReduceSingleTileKernelINS2_10policy_hubIfjN4cuda3std3__44plusIvEEE10Policy1000EPfSC_jS9_ffNS7_10__identityEEEvT0_T1_T2_T3_T4_T6_E12temp_storage+20];
	add.f32 	%f195, %f536, %f194;
	selp.f32 	%f196, %f195, %f536, %p25;
	setp.gt.u32 	%p26, %r70, 64;
	ld.shared.f32 	%f197, [_ZZN3cub18CUB_300001_SM_10006detail6reduce28DeviceReduceSingleTileKernelINS2_10policy_hubIfjN4cuda3std3__44plusIvEEE10Policy1000EPfSC_jS9_ffNS7_10__identityEEEvT0_T1_T2_T3_T4_T6_E12temp_storage+24];
	add.f32 	%f198, %f197, %f196;
	selp.f32 	%f199, %f198, %f196, %p26;
	setp.gt.u32 	%p27, %r70, 96;
	ld.shared.f32 	%f200, [_ZZN3cub18CUB_300001_SM_10006detail6reduce28DeviceReduceSingleTileKernelINS2_10policy_hubIfjN4cuda3std3__44plusIvEEE10Policy1000EPfSC_jS9_ffNS7_10__identityEEEvT0_T1_T2_T3_T4_T6_E12temp_storage+28];
	add.f32 	%f201, %f200, %f199;
	selp.f32 	%f202, %f201, %f199, %p27;
	setp.gt.u32 	%p28, %r70, 128;
	ld.shared.f32 	%f203, [_ZZN3cub18CUB_300001_SM_10006detail6reduce28DeviceReduceSingleTileKernelINS2_10policy_hubIfjN4cuda3std3__44plusIvEEE10Policy1000EPfSC_jS9_ffNS7_10__identityEEEvT0_T1_T2_T3_T4_T6_E12temp_storage+32];
	add.f32 	%f204, %f203, %f202;
	selp.f32 	%f205, %f204, %f202, %p28;
	setp.gt.u32 	%p29, %r70, 160;
	ld.shared.f32 	%f206, [_ZZN3cub18CUB_300001_SM_10006detail6reduce28DeviceReduceSingleTileKernelINS2_10policy_hubIfjN4cuda3std3__44plusIvEEE10Policy1000EPfSC_jS9_ffNS7_10__identityEEEvT0_T1_T2_T3_T4_T6_E12temp_storage+36];
	add.f32 	%f207, %f206, %f205;
	selp.f32 	%f208, %f207, %f205, %p29;
	setp.gt.u32 	%p30, %r70, 192;
	ld.shared.f32 	%f209, [_ZZN3cub18CUB_300001_SM_10006detail6reduce28DeviceReduceSingleTileKernelINS2_10policy_hubIfjN4cuda3std3__44plusIvEEE10Policy1000EPfSC_jS9_ffNS7_10__identityEEEvT0_T1_T2_T3_T4_T6_E12temp_storage+40];
	add.f32 	%f210, %f209, %f208;
	selp.f32 	%f211, %f210, %f208, %p30;
	setp.gt.u32 	%p31, %r70, 224;
	ld.shared.f32 	%f212, [_ZZN3cub18CUB_300001_SM_10006detail6reduce28DeviceReduceSingleTileKernelINS2_10policy_hubIfjN4cuda3std3__44plusIvEEE10Policy1000EPfSC_jS9_ffNS7_10__identityEEEvT0_T1_T2_T3_T4_T6_E12temp_storage+44];
	add.f32 	%f213, %f212, %f211;
	selp.f32 	%f214, %f213, %f211, %p31;
	setp.gt.u32 	%p32, %r70, 256;
	ld.shared.f32 	%f215, [_ZZN3cub18CUB_300001_SM_10006detail6reduce28DeviceReduceSingleTileKernelINS2_10policy_hubIfjN4cuda3std3__44plusIvEEE10Policy1000EPfSC_jS9_ffNS7_10__identityEEEvT0_T1_T2_T3_T4_T6_E12temp_storage+48];
	add.f32 	%f216, %f215, %f214;
	selp.f32 	%f217, %f216, %f214, %p32;
	setp.gt.u32 	%p33, %r70, 288;
	ld.shared.f32 	%f218, [_ZZN3cub18CUB_300001_SM_10006detail6reduce28DeviceReduceSingleTileKernelINS2_10policy_hubIfjN4cuda3std3__44plusIvEEE10Policy1000EPfSC_jS9_ffNS7_10__identityEEEvT0_T1_T2_T3_T4_T6_E12temp_storage+52];
	add.f32 	%f219, %f218, %f217;
	selp.f32 	%f220, %f219, %f217, %p33;
	setp.gt.u32 	%p34, %r70, 320;
	ld.shared.f32 	%f221, [_ZZN3cub18CUB_300001_SM_10006detail6reduce28DeviceReduceSingleTileKernelINS2_10policy_hubIfjN4cuda3std3__44plusIvEEE10Policy1000EPfSC_jS9_ffNS7_10__identityEEEvT0_T1_T2_T3_T4_T6_E12temp_storage+56];
	add.f32 	%f222, %f221, %f220;
	selp.f32 	%f223, %f222, %f220, %p34;
	setp.gt.u32 	%p35, %r70, 352;
	ld.shared.f32 	%f224, [_ZZN3cub18CUB_300001_SM_10006detail6reduce28DeviceReduceSingleTileKernelINS2_10policy_hubIfjN4cuda3std3__44plusIvEEE10Policy1000EPfSC_jS9_ffNS7_10__identityEEEvT0_T1_T2_T3_T4_T6_E12temp_storage+60];
	add.f32 	%f225, %f224, %f223;
	selp.f32 	%f226, %f225, %f223, %p35;
	setp.gt.u32 	%p36, %r70, 384;
	ld.shared.f32 	%f227, [_ZZN3cub18CUB_300001_SM_10006detail6reduce28DeviceReduceSingleTileKernelINS2_10policy_hubIfjN4cuda3std3__44plusIvEEE10Policy1000EPfSC_jS9_ffNS7_10__identityEEEvT0_T1_T2_T3_T4_T6_E12temp_storage+64];
	add.f32 	%f228, %f227, %f226;
	selp.f32 	%f229, %f228, %f226, %p36;
	setp.gt.u32 	%p37, %r70, 416;
	ld.shared.f32 	%f230, [_ZZN3cub18CUB_300001_SM_10006detail6reduce28DeviceReduceSingleTileKernelINS2_10policy_hubIfjN4cuda3std3__44plusIvEEE10Policy1000EPfSC_jS9_ffNS7_10__identityEEEvT0_T1_T2_T3_T4_T6_E12temp_storage+68];
	add.f32 	%f231, %f230, %f229;
	selp.f32 	%f232, %f231, %f229, %p37;
	setp.gt.u32 	%p38, %r70, 448;
	ld.shared.f32 	%f233, [_ZZN3cub18CUB_300001_SM_10006detail6reduce28DeviceReduceSingleTileKernelINS2_10policy_hubIfjN4cuda3std3__44plusIvEEE10Policy1000EPfSC_jS9_ffNS7_10__identityEEEvT0_T1_T2_T3_T4_T6_E12temp_storage+72];
	add.f32 	%f234, %f233, %f232;
	selp.f32 	%f235, %f234, %f232, %p38;
	setp.gt.u32 	%p39, %r70, 480;
	ld.shared.f32 	%f236, [_ZZN3cub18CUB_300001_SM_10006detail6reduce28DeviceReduceSingleTileKernelINS2_10policy_hubIfjN4cuda3std3__44plusIvEEE10Policy1000EPfSC_jS9_ffNS7_10__identityEEEvT0_T1_T2_T3_T4_T6_E12temp_storage+76];
	add.f32 	%f237, %f236, %f235;
	selp.f32 	%f536, %f237, %f235, %p39;
	bra.uni 	$L__BB2_74;
$L__BB2_58:
	mov.u32 	%r48, %tid.x;
	mul.wide.u32 	%rd34, %r48, 4;
	add.s64 	%rd18, %rd15, %rd34;
	// begin inline asm
	ld.global.nc.u32 %r71, [%rd18];
	// end inline asm
	mov.b32 	%f55, %r71;
	add.s64 	%rd19, %rd18, 2048;
	// begin inline asm
	ld.global.nc.u32 %r72, [%rd19];
	// end inline asm
	mov.b32 	%f56, %r72;
	add.s64 	%rd20, %rd18, 4096;
	// begin inline asm
	ld.global.nc.u32 %r73, [%rd20];
	// end inline asm
	mov.b32 	%f57, %r73;
	add.s64 	%rd21, %rd18, 6144;
	// begin inline asm
	ld.global.nc.u32 %r74, [%rd21];
	// end inline asm
	mov.b32 	%f58, %r74;
	add.s64 	%rd22, %rd18, 8192;
	// begin inline asm
	ld.global.nc.u32 %r75, [%rd22];
	// end inline asm
	mov.b32 	%f59, %r75;
	add.s64 	%rd23, %rd18, 10240;
	// begin inline asm
	ld.global.nc.u32 %r76, [%rd23];
	// end inline asm
	mov.b32 	%f60, %r76;
	add.s64 	%rd24, %rd18, 12288;
	// begin inline asm
	ld.global.nc.u32 %r77, [%rd24];
	// end inline asm
	mov.b32 	%f61, %r77;
	add.s64 	%rd25, %rd18, 14336;
	// begin inline asm
	ld.global.nc.u32 %r78, [%rd25];
	// end inline asm
	mov.b32 	%f62, %r78;
	add.s64 	%rd26, %rd18, 16384;
	// begin inline asm
	ld.global.nc.u32 %r79, [%rd26];
	// end inline asm
	mov.b32 	%f63, %r79;
	add.s64 	%rd27, %rd18, 18432;
	// begin inline asm
	ld.global.nc.u32 %r80, [%rd27];
	// end inline asm
	mov.b32 	%f64, %r80;
	add.s64 	%rd28, %rd18, 20480;
	// begin inline asm
	ld.global.nc.u32 %r81, [%rd28];
	// end inline asm
	mov.b32 	%f65, %r81;
	add.s64 	%rd29, %rd18, 22528;
	// begin inline asm
	ld.global.nc.u32 %r82, [%rd29];
	// end inline asm
	mov.b32 	%f66, %r82;
	add.s64 	%rd30, %rd18, 24576;
	// begin inline asm
	ld.global.nc.u32 %r83, [%rd30];
	// end inline asm
	mov.b32 	%f67, %r83;
	add.s64 	%rd31, %rd18, 26624;
	// begin inline asm
	ld.global.nc.u32 %r84, [%rd31];
	// end inline asm
	mov.b32 	%f68, %r84;
	add.s64 	%rd32, %rd18, 28672;
	// begin inline asm
	ld.global.nc.u32 %r85, [%rd32];
	// end inline asm
	mov.b32 	%f69, %r85;
	add.s64 	%rd33, %rd18, 30720;
	// begin inline asm
	ld.global.nc.u32 %r86, [%rd33];
	// end inline asm
	mov.b32 	%f70, %r86;
	add.f32 	%f71, %f55, %f56;
	add.f32 	%f72, %f57, %f58;
	add.f32 	%f73, %f59, %f60;
	add.f32 	%f74, %f61, %f62;
	add.f32 	%f75, %f63, %f64;
	add.f32 	%f76, %f65, %f66;
	add.f32 	%f77, %f67, %f68;
	add.f32 	%f78, %f69, %f70;
	add.f32 	%f79, %f71, %f72;
	add.f32 	%f80, %f73, %f74;
	add.f32 	%f81, %f75, %f76;
	add.f32 	%f82, %f77, %f78;
	add.f32 	%f83, %f79, %f80;
	add.f32 	%f84, %f81, %f82;
	add.f32 	%f535, %f83, %f84;
	add.s32 	%r49, %r70, -8192;
	setp.lt.u32 	%p4, %r49, 8192;
	mov.b32 	%r344, 8192;
	@%p4 bra 	$L__BB2_62;
	mov.b32 	%r344, 8192;
$L__BB2_60:
	add.s32 	%r105, %r48, %r344;
	mul.wide.u32 	%rd51, %r105, 4;
	add.s64 	%rd35, %rd15, %rd51;
	// begin inline asm
	ld.global.nc.u32 %r89, [%rd35];
	// end inline asm
	mov.b32 	%f85, %r89;
	mul.wide.u32 	%rd52, %r344, 4;
	add.s64 	%rd53, %rd18, %rd52;
	add.s64 	%rd36, %rd53, 2048;
	// begin inline asm
	ld.global.nc.u32 %r90, [%rd36];
	// end inline asm
	mov.b32 	%f86, %r90;
	add.s64 	%rd37, %rd53, 4096;
	// begin inline asm
	ld.global.nc.u32 %r91, [%rd37];
	// end inline asm
	mov.b32 	%f87, %r91;
	add.s64 	%rd38, %rd53, 6144;
	// begin inline asm
	ld.global.nc.u32 %r92, [%rd38];
	// end inline asm
	mov.b32 	%f88, %r92;
	add.s64 	%rd39, %rd53, 8192;
	// begin inline asm
	ld.global.nc.u32 %r93, [%rd39];
	// end inline asm
	mov.b32 	%f89, %r93;
	add.s64 	%rd40, %rd53, 10240;
	// begin inline asm
	ld.global.nc.u32 %r94, [%rd40];
	// end inline asm
	mov.b32 	%f90, %r94;
	add.s64 	%rd41, %rd53, 12288;
	// begin inline asm
	ld.global.nc.u32 %r95, [%rd41];
	// end inline asm
	mov.b32 	%f91, %r95;
	add.s64 	%rd42, %rd53, 14336;
	// begin inline asm
	ld.global.nc.u32 %r96, [%rd42];
	// end inline asm
	mov.b32 	%f92, %r96;
	add.s64 	%rd43, %rd53, 16384;
	// begin inline asm
	ld.global.nc.u32 %r97, [%rd43];
	// end inline asm
	mov.b32 	%f93, %r97;
	add.s64 	%rd44, %rd53, 18432;
	// begin inline asm
	ld.global.nc.u32 %r98, [%rd44];
	// end inline asm
	mov.b32 	%f94, %r98;
	add.s64 	%rd45, %rd53, 20480;
	// begin inline asm
	ld.global.nc.u32 %r99, [%rd45];
	// end inline asm
	mov.b32 	%f95, %r99;
	add.s64 	%rd46, %rd53, 22528;
	// begin inline asm
	ld.global.nc.u32 %r100, [%rd46];
	// end inline asm
	mov.b32 	%f96, %r100;
	add.s64 	%rd47, %rd53, 24576;
	// begin inline asm
	ld.global.nc.u32 %r101, [%rd47];
	// end inline asm
	mov.b32 	%f97, %r101;
	add.s64 	%rd48, %rd53, 26624;
	// begin inline asm
	ld.global.nc.u32 %r102, [%rd48];
	// end inline asm
	mov.b32 	%f98, %r102;
	add.s64 	%rd49, %rd53, 28672;
	// begin inline asm
	ld.global.nc.u32 %r103, [%rd49];
	// end inline asm
	mov.b32 	%f99, %r103;
	add.s64 	%rd50, %rd53, 30720;
	// begin inline asm
	ld.global.nc.u32 %r104, [%rd50];
	// end inline asm
	mov.b32 	%f100, %r104;
	add.f32 	%f101, %f535, %f85;
	add.f32 	%f102, %f86, %f87;
	add.f32 	%f103, %f88, %f89;
	add.f32 	%f104, %f90, %f91;
	add.f32 	%f105, %f92, %f93;
	add.f32 	%f106, %f94, %f95;
	add.f32 	%f107, %f96, %f97;
	add.f32 	%f108, %f98, %f99;
	add.f32 	%f109, %f101, %f102;
	add.f32 	%f110, %f103, %f104;
	add.f32 	%f111, %f105, %f106;
	add.f32 	%f112, %f107, %f108;
	add.f32 	%f113, %f109, %f110;
	add.f32 	%f114, %f111, %f112;
	add.f32 	%f115, %f113, %f114;
	add.f32 	%f535, %f115, %f100;
	sub.s32 	%r106, %r70, %r344;
	setp.lt.u32 	%p5, %r106, 8192;
	@%p5 bra 	$L__BB2_70;
	add.s32 	%r344, %r344, 8192;
	setp.le.u32 	%p6, %r344, %r49;
	@%p6 bra 	$L__BB2_60;
$L__BB2_62:
	setp.le.u32 	%p7, %r70, %r344;
	@%p7 bra 	$L__BB2_70;
	sub.s32 	%r53, %r70, %r344;
	setp.ge.s32 	%p8, %r48, %r53;
	@%p8 bra 	$L__BB2_70;
	not.b32 	%r107, %r48;
	add.s32 	%r108, %r70, %r107;
	sub.s32 	%r54, %r108, %r344;
	and.b32  	%r109, %r54, 1536;
	setp.eq.s32 	%p9, %r109, 1536;
	mov.u32 	%r348, %r48;
	@%p9 bra 	$L__BB2_67;
	add.s32 	%r346, %r48, %r344;
	shr.u32 	%r110, %r54, 9;
	add.s32 	%r111, %r110, 1;
	and.b32  	%r112, %r111, 3;
	neg.s32 	%r345, %r112;
	mov.u32 	%r348, %r48;
$L__BB2_66:
	.pragma "nounroll";
	mul.wide.u32 	%rd55, %r346, 4;
	add.s64 	%rd54, %rd15, %rd55;
	// begin inline asm
	ld.global.nc.u32 %r113, [%rd54];
	// end inline asm
	mov.b32 	%f117, %r113;
	add.f32 	%f535, %f535, %f117;
	add.s32 	%r348, %r348, 512;
	add.s32 	%r346, %r346, 512;
	add.s32 	%r345, %r345, 1;
	setp.ne.s32 	%p10, %r345, 0;
	@%p10 bra 	$L__BB2_66;
$L__BB2_67:
	setp.lt.u32 	%p11, %r54, 1536;
	@%p11 bra 	$L__BB2_70;
	add.s32 	%r350, %r348, 1024;
	add.s32 	%r349, %r348, %r344;
$L__BB2_69:
	mul.wide.u32 	%rd60, %r349, 4;
	add.s64 	%rd56, %rd15, %rd60;
	// begin inline asm
	ld.global.nc.u32 %r114, [%rd56];
	// end inline asm
	mov.b32 	%f118, %r114;
	add.f32 	%f119, %f535, %f118;
	add.s32 	%r118, %r349, 512;
	mul.wide.u32 	%rd61, %r118, 4;
	add.s64 	%rd57, %rd15, %rd61;
	// begin inline asm
	ld.global.nc.u32 %r115, [%rd57];
	// end inline asm
	mov.b32 	%f120, %r115;
	add.f32 	%f121, %f119, %f120;
	add.s32 	%r119, %r349, 1024;
	mul.wide.u32 	%rd62, %r119, 4;
	add.s64 	%rd58, %rd15, %rd62;
	// begin inline asm
	ld.global.nc.u32 %r116, [%rd58];
	// end inline asm
	mov.b32 	%f122, %r116;
	add.f32 	%f123, %f121, %f122;
	add.s32 	%r120, %r349, 1536;
	mul.wide.u32 	%rd63, %r120, 4;
	add.s64 	%rd59, %rd15, %rd63;
	// begin inline asm
	ld.global.nc.u32 %r117, [%rd59];
	// end inline asm
	mov.b32 	%f124, %r117;
	add.f32 	%f535, %f123, %f124;
	add.s32 	%r68, %r350, 2048;
	add.s32 	%r121, %r350, 1024;
	add.s32 	%r349, %r349, 2048;
	setp.lt.s32 	%p12, %r121, %r53;
	mov.u32 	%r350, %r68;
	@%p12 bra 	$L__BB2_69;
$L__BB2_70:
	// begin inline asm
	mov.u32 %r122, %laneid;
	// end inline asm
	mov.b32 	%r123, 1;
	mov.b32 	%r136, 31;
	mov.b32 	%r137, -1;
	// begin inline asm
	{  .reg .f32 r0;  .reg .pred p;  shfl.sync.down.b32 r0|p, %f535, %r123, %r136, %r137;  @p add.f32 r0, r0, %f535;  mov.f32 %f125, r0;}
	// end inline asm
	mov.b32 	%r126, 2;
	// begin inline asm
	{  .reg .f32 r0;  .reg .pred p;  shfl.sync.down.b32 r0|p, %f125, %r126, %r136, %r137;  @p add.f32 r0, r0, %f125;  mov.f32 %f128, r0;}
	// end inline asm
	mov.b32 	%r129, 4;
	// begin inline asm
	{  .reg .f32 r0;  .reg .pred p;  shfl.sync.down.b32 r0|p, %f128, %r129, %r136, %r137;  @p add.f32 r0, r0, %f128;  mov.f32 %f131, r0;}
	// end inline asm
	mov.b32 	%r132, 8;
	// begin inline asm
	{  .reg .f32 r0;  .reg .pred p;  shfl.sync.down.b32 r0|p, %f131, %r132, %r136, %r137;  @p add.f32 r0, r0, %f131;  mov.f32 %f134, r0;}
	// end inline asm
	mov.b32 	%r135, 16;
	// begin inline asm
	{  .reg .f32 r0;  .reg .pred p;  shfl.sync.down.b32 r0|p, %f134, %r135, %r136, %r137;  @p add.f32 r0, r0, %f134;  mov.f32 %f536, r0;}
	// end inline asm
	setp.ne.s32 	%p13, %r122, 0;
	@%p13 bra 	$L__BB2_72;
	shr.u32 	%r138, %r48, 3;
	and.b32  	%r139, %r138, 124;
	mov.u32 	%r140, _ZZN3cub18CUB_300001_SM_10006detail6reduce28DeviceReduceSingleTileKernelINS2_10policy_hubIfjN4cuda3std3__44plusIvEEE10Policy1000EPfSC_jS9_ffNS7_10__identityEEEvT0_T1_T2_T3_T4_T6_E12temp_storage;
	add.s32 	%r141, %r140, %r139;
	st.shared.f32 	[%r141+16], %f536;
$L__BB2_72:
	bar.sync 	0;
	setp.ne.s32 	%p14, %r48, 0;
	@%p14 bra 	$L__BB2_74;
	ld.shared.f32 	%f140, [_ZZN3cub18CUB_300001_SM_10006detail6reduce28DeviceReduceSingleTileKernelINS2_10policy_hubIfjN4cuda3std3__44plusIvEEE10Policy1000EPfSC_jS9_ffNS7_10__identityEEEvT0_T1_T2_T3_T4_T6_E12temp_storage+20];
	add.f32 	%f141, %f536, %f140;
	ld.shared.f32 	%f142, [_ZZN3cub18CUB_300001_SM_10006detail6reduce28DeviceReduceSingleTileKernelINS2_10policy_hubIfjN4cuda3std3__44plusIvEEE10Policy1000EPfSC_jS9_ffNS7_10__identityEEEvT0_T1_T2_T3_T4_T6_E12temp_storage+24];
	add.f32 	%f143, %f141, %f142;
	ld.shared.f32 	%f144, [_ZZN3cub18CUB_300001_SM_10006detail6reduce28DeviceReduceSingleTileKernelINS2_10policy_hubIfjN4cuda3std3__44plusIvEEE10Policy1000EPfSC_jS9_ffNS7_10__identityEEEvT0_T1_T2_T3_T4_T6_E12temp_storage+28];
	add.f32 	%f145, %f143, %f144;
	ld.shared.f32 	%f146, [_ZZN3cub18CUB_300001_SM_10006detail6reduce28DeviceReduceSingleTileKernelINS2_10policy_hubIfjN4cuda3std3__44plusIvEEE10Policy1000EPfSC_jS9_ffNS7_10__identityEEEvT0_T1_T2_T3_T4_T6_E12temp_storage+32];
	add.f32 	%f147, %f145, %f146;
	ld.shared.f32 	%f148, [_ZZN3cub18CUB_300001_SM_10006detail6reduce28DeviceReduceSingleTileKernelINS2_10policy_hubIfjN4cuda3std3__44plusIvEEE10Policy1000EPfSC_jS9_ffNS7_10__identityEEEvT0_T1_T2_T3_T4_T6_E12temp_storage+36];
	add.f32 	%f149, %f147, %f148;
	ld.shared.f32 	%f150, [_ZZN3cub18CUB_300001_SM_10006detail6reduce28DeviceReduceSingleTileKernelINS2_10policy_hubIfjN4cuda3std3__44plusIvEEE10Policy1000EPfSC_jS9_ffNS7_10__identityEEEvT0_T1_T2_T3_T4_T6_E12temp_storage+40];
	add.f32 	%f151, %f149, %f150;
	ld.shared.f32 	%f152, [_ZZN3cub18CUB_300001_SM_10006detail6reduce28DeviceReduceSingleTileKernelINS2_10policy_hubIfjN4cuda3std3__44plusIvEEE10Policy1000EPfSC_jS9_ffNS7_10__identityEEEvT0_T1_T2_T3_T4_T6_E12temp_storage+44];
	add.f32 	%f153, %f151, %f152;
	ld.shared.f32 	%f154, [_ZZN3cub18CUB_300001_SM_10006detail6reduce28DeviceReduceSingleTileKernelINS2_10policy_hubIfjN4cuda3std3__44plusIvEEE10Policy1000EPfSC_jS9_ffNS7_10__identityEEEvT0_T1_T2_T3_T4_T6_E12temp_storage+48];
	add.f32 	%f155, %f153, %f154;
	ld.shared.f32 	%f156, [_ZZN3cub18CUB_300001_SM_10006detail6reduce28DeviceReduceSingleTileKernelINS2_10policy_hubIfjN4cuda3std3__44plusIvEEE10Policy1000EPfSC_jS9_ffNS7_10__identityEEEvT0_T1_T2_T3_T4_T6_E12temp_storage+52];
	add.f32 	%f157, %f155, %f156;
	ld.shared.f32 	%f158, [_ZZN3cub18CUB_300001_SM_10006detail6reduce28DeviceReduceSingleTileKernelINS2_10policy_hubIfjN4cuda3std3__44plusIvEEE10Policy1000EPfSC_jS9_ffNS7_10__identityEEEvT0_T1_T2_T3_T4_T6_E12temp_storage+56];
	add.f32 	%f159, %f157, %f158;
	ld.shared.f32 	%f160, [_ZZN3cub18CUB_300001_SM_10006detail6reduce28DeviceReduceSingleTileKernelINS2_10policy_hubIfjN4cuda3std3__44plusIvEEE10Policy1000EPfSC_jS9_ffNS7_10__identityEEEvT0_T1_T2_T3_T4_T6_E12temp_storage+60];
	add.f32 	%f161, %f159, %f160;
	ld.shared.f32 	%f162, [_ZZN3cub18CUB_300001_SM_10006detail6reduce28DeviceReduceSingleTileKernelINS2_10policy_hubIfjN4cuda3std3__44plusIvEEE10Policy1000EPfSC_jS9_ffNS7_10__identityEEEvT0_T1_T2_T3_T4_T6_E12temp_storage+64];
	add.f32 	%f163, %f161, %f162;
	ld.shared.f32 	%f164, [_ZZN3cub18CUB_300001_SM_10006detail6reduce28DeviceReduceSingleTileKernelINS2_10policy_hubIfjN4cuda3std3__44plusIvEEE10Policy1000EPfSC_jS9_ffNS7_10__identityEEEvT0_T1_T2_T3_T4_T6_E12temp_storage+68];
	add.f32 	%f165, %f163, %f164;
	ld.shared.f32 	%f166, [_ZZN3cub18CUB_300001_SM_10006detail6reduce28DeviceReduceSingleTileKernelINS2_10policy_hubIfjN4cuda3std3__44plusIvEEE10Policy1000EPfSC_jS9_ffNS7_10__identityEEEvT0_T1_T2_T3_T4_T6_E12temp_storage+72];
	add.f32 	%f167, %f165, %f166;
	ld.shared.f32 	%f168, [_ZZN3cub18CUB_300001_SM_10006detail6reduce28DeviceReduceSingleTileKernelINS2_10policy_hubIfjN4cuda3std3__44plusIvEEE10Policy1000EPfSC_jS9_ffNS7_10__identityEEEvT0_T1_T2_T3_T4_T6_E12temp_storage+76];
	add.f32 	%f536, %f167, %f168;
$L__BB2_74:
	mov.u32 	%r323, %tid.x;
	setp.ne.s32 	%p81, %r323, 0;
	@%p81 bra 	$L__BB2_76;
	add.f32 	%f509, %f54, %f536;
	st.global.f32 	[%rd1], %f509;
$L__BB2_76:
	ret;

}
	// .globl	_ZN3cub18CUB_300001_SM_10006detail6reduce18DeviceReduceKernelINS2_10policy_hubIfjN4cuda3std3__44plusIvEEE10Policy1000EPfjS9_fNS7_10__identityEEEvT0_PT3_T1_NS0_13GridEvenShareISH_EET2_T4_
.visible .entry _ZN3cub18CUB_300001_SM_10006detail6reduce18DeviceReduceKernelINS2_10policy_hubIfjN4cuda3std3__44plusIvEEE10Policy1000EPfjS9_fNS7_10__identityEEEvT0_PT3_T1_NS0_13GridEvenShareISH_EET2_T4_(
	.param .u64 .ptr .align 1 _ZN3cub18CUB_300001_SM_10006detail6reduce18DeviceReduceKernelINS2_10policy_hubIfjN4cuda3std3__44plusIvEEE10Policy1000EPfjS9_fNS7_10__identityEEEvT0_PT3_T1_NS0_13GridEvenShareISH_EET2_T4__param_0,
	.param .u64 .ptr .align 1 _ZN3cub18CUB_300001_SM_10006detail6reduce18DeviceReduceKernelINS2_10policy_hubIfjN4cuda3std3__44plusIvEEE10Policy1000EPfjS9_fNS7_10__identityEEEvT0_PT3_T1_NS0_13GridEvenShareISH_EET2_T4__param_1,
	.param .u32 _ZN3cub18CUB_300001_SM_10006detail6reduce18DeviceReduceKernelINS2_10policy_hubIfjN4cuda3std3__44plusIvEEE10Policy1000EPfjS9_fNS7_10__identityEEEvT0_PT3_T1_NS0_13GridEvenShareISH_EET2_T4__param_2,
	.param .align 4 .b8 _ZN3cub18CUB_300001_SM_10006detail6reduce18DeviceReduceKernelINS2_10policy_hubIfjN4cuda3std3__44plusIvEEE10Policy1000EPfjS9_fNS7_10__identityEEEvT0_PT3_T1_NS0_13GridEvenShareISH_EET2_T4__param_3[40],
	.param .align 1 .b8 _ZN3cub18CUB_300001_SM_10006detail6reduce18DeviceReduceKernelINS2_10policy_hubIfjN4cuda3std3__44plusIvEEE10Policy1000EPfjS9_fNS7_10__identityEEEvT0_PT3_T1_NS0_13GridEvenShareISH_EET2_T4__param_4[1],
	.param .align 1 .b8 _ZN3cub18CUB_300001_SM_10006detail6reduce18DeviceReduceKernelINS2_10policy_hubIfjN4cuda3std3__44plusIvEEE10Policy1000EPfjS9_fNS7_10__identityEEEvT0_PT3_T1_NS0_13GridEvenShareISH_EET2_T4__param_5[1]
)
.maxntid 512
{
	.reg .pred 	%p<81>;
	.reg .b32 	%r<410>;
	.reg .b32 	%f<531>;
	.reg .b64 	%rd<120>;
	// demoted variable
	.shared .align 4 .b8 _ZZN3cub18CUB_300001_SM_10006detail6reduce18DeviceReduceKernelINS2_10policy_hubIfjN4cuda3std3__44plusIvEEE10Policy1000EPfjS9_fNS7_10__identityEEEvT0_PT3_T1_NS0_13GridEvenShareISH_EET2_T4_E12temp_storage[84];
	ld.param.u32 	%r1, [_ZN3cub18CUB_300001_SM_10006detail6reduce18DeviceReduceKernelINS2_10policy_hubIfjN4cuda3std3__44plusIvEEE10Policy1000EPfjS9_fNS7_10__identityEEEvT0_PT3_T1_NS0_13GridEvenShareISH_EET2_T4__param_3+20];
	ld.param.u64 	%rd1, [_ZN3cub18CUB_300001_SM_10006detail6reduce18DeviceReduceKernelINS2_10policy_hubIfjN4cuda3std3__44plusIvEEE10Policy1000EPfjS9_fNS7_10__identityEEEvT0_PT3_T1_NS0_13GridEvenShareISH_EET2_T4__param_0];
	ld.param.u32 	%r2, [_ZN3cub18CUB_300001_SM_10006detail6reduce18DeviceReduceKernelINS2_10policy_hubIfjN4cuda3std3__44plusIvEEE10Policy1000EPfjS9_fNS7_10__identityEEEvT0_PT3_T1_NS0_13GridEvenShareISH_EET2_T4__param_3+24];
	mov.u32 	%r3, %ctaid.x;
	shl.b32 	%r4, %r2, 13;
	shl.b32 	%r5, %r3, 13;
	and.b64  	%rd3, %rd1, 7;
	setp.ne.s64 	%p1, %rd3, 0;
	@%p1 bra 	$L__BB3_36;
	sub.s32 	%r6, %r1, %r5;
	setp.gt.u32 	%p41, %r6, 8191;
	@%p41 bra 	$L__BB3_20;
	mov.u32 	%r7, %tid.x;
	setp.ge.u32 	%p53, %r7, %r6;
	mov.f32 	%f511, 0f00000000;
	mov.u32 	%r380, %r7;
	@%p53 bra 	$L__BB3_4;
	add.s32 	%r315, %r5, %r7;
	mul.wide.u32 	%rd105, %r315, 4;
	add.s64 	%rd104, %rd1, %rd105;
	// begin inline asm
	ld.global.nc.u32 %r314, [%rd104];
	// end inline asm
	mov.b32 	%f511, %r314;
	add.s32 	%r380, %r7, 512;
$L__BB3_4:
	setp.ge.u32 	%p54, %r380, %r6;
	@%p54 bra 	$L__BB3_11;
	not.b32 	%r316, %r380;
	add.s32 	%r10, %r1, %r316;
	and.b32  	%r317, %r10, 1536;
	setp.eq.s32 	%p55, %r317, 1536;
	@%p55 bra 	$L__BB3_8;
	add.s32 	%r378, %r380, %r5;
	shr.u32 	%r318, %r10, 9;
	add.s32 	%r319, %r318, 1;
	and.b32  	%r320, %r319, 3;
	neg.s32 	%r377, %r320;
$L__BB3_7:
	.pragma "nounroll";
	mul.wide.u32 	%rd107, %r378, 4;
	add.s64 	%rd106, %rd1, %rd107;
	// begin inline asm
	ld.global.nc.u32 %r321, [%rd106];
	// end inline asm
	mov.b32 	%f395, %r321;
	add.f32 	%f511, %f511, %f395;
	add.s32 	%r380, %r380, 512;
	add.s32 	%r378, %r378, 512;
	add.s32 	%r377, %r377, 1;
	setp.ne.s32 	%p56, %r377, 0;
	@%p56 bra 	$L__BB3_7;
$L__BB3_8:
	sub.s32 	%r322, %r10, %r5;
	setp.lt.u32 	%p57, %r322, 1536;
	@%p57 bra 	$L__BB3_11;
	add.s32 	%r382, %r380, 1024;
	add.s32 	%r381, %r380, %r5;
$L__BB3_10:
	mul.wide.u32 	%rd112, %r381, 4;
	add.s64 	%rd108, %rd1, %rd112;
	// begin inline asm
	ld.global.nc.u32 %r323, [%rd108];
	// end inline asm
	mov.b32 	%f396, %r323;
	add.f32 	%f397, %f511, %f396;
	add.s32 	%r327, %r381, 512;
	mul.wide.u32 	%rd113, %r327, 4;
	add.s64 	%rd109, %rd1, %rd113;
	// begin inline asm
	ld.global.nc.u32 %r324, [%rd109];
	// end inline asm
	mov.b32 	%f398, %r324;
	add.f32 	%f399, %f397, %f398;
	add.s32 	%r328, %r381, 1024;
	mul.wide.u32 	%rd114, %r328, 4;
	add.s64 	%rd110, %rd1, %rd114;
	// begin inline asm
	ld.global.nc.u32 %r325, [%rd110];
	// end inline asm
	mov.b32 	%f400, %r325;
	add.f32 	%f401, %f399, %f400;
	add.s32 	%r329, %r381, 1536;
	mul.wide.u32 	%rd115, %r329, 4;
	add.s64 	%rd111, %rd1, %rd115;
	// begin inline asm
	ld.global.nc.u32 %r326, [%rd111];
	// end inline asm
	mov.b32 	%f402, %r326;
	add.f32 	%f511, %f401, %f402;
	add.s32 	%r24, %r382, 2048;
	add.s32 	%r330, %r382, 1024;
	add.s32 	%r381, %r381, 2048;
	setp.lt.s32 	%p58, %r330, %r6;
	mov.u32 	%r382, %r24;
	@%p58 bra 	$L__BB3_10;
$L__BB3_11:
	setp.lt.u32 	%p59, %r6, 512;
	@%p59 bra 	$L__BB3_16;
	// begin inline asm
	mov.u32 %r355, %laneid;
	// end inline asm
	mov.b32 	%r356, 1;
	mov.b32 	%r369, 31;
	mov.b32 	%r370, -1;
	// begin inline asm
	{  .reg .f32 r0;  .reg .pred p;  shfl.sync.down.b32 r0|p, %f511, %r356, %r369, %r370;  @p add.f32 r0, r0, %f511;  mov.f32 %f462, r0;}
	// end inline asm
	mov.b32 	%r359, 2;
	// begin inline asm
	{  .reg .f32 r0;  .reg .pred p;  shfl.sync.down.b32 r0|p, %f462, %r359, %r369, %r370;  @p add.f32 r0, r0, %f462;  mov.f32 %f465, r0;}
	// end inline asm
	mov.b32 	%r362, 4;
	// begin inline asm
	{  .reg .f32 r0;  .reg .pred p;  shfl.sync.down.b32 r0|p, %f465, %r362, %r369, %r370;  @p add.f32 r0, r0, %f465;  mov.f32 %f468, r0;}
	// end inline asm
	mov.b32 	%r365, 8;
	// begin inline asm
	{  .reg .f32 r0;  .reg .pred p;  shfl.sync.down.b32 r0|p, %f468, %r365, %r369, %r370;  @p add.f32 r0, r0, %f468;  mov.f32 %f471, r0;}
	// end inline asm
	mov.b32 	%r368, 16;
	// begin inline asm
	{  .reg .f32 r0;  .reg .pred p;  shfl.sync.down.b32 r0|p, %f471, %r368, %r369, %r370;  @p add.f32 r0, r0, %f471;  mov.f32 %f530, r0;}
	// end inline asm
	setp.ne.s32 	%p78, %r355, 0;
	@%p78 bra 	$L__BB3_14;
	shr.u32 	%r371, %r7, 3;
	and.b32  	%r372, %r371, 124;
	mov.u32 	%r373, _ZZN3cub18CUB_300001_SM_10006detail6reduce18DeviceReduceKernelINS2_10policy_hubIfjN4cuda3std3__44plusIvEEE10Policy1000EPfjS9_fNS7_10__identityEEEvT0_PT3_T1_NS0_13GridEvenShareISH_EET2_T4_E12temp_storage;
	add.s32 	%r374, %r373, %r372;
	st.shared.f32 	[%r374+16], %f530;
$L__BB3_14:
	bar.sync 	0;
	setp.ne.s32 	%p79, %r7, 0;
	@%p79 bra 	$L__BB3_71;
	ld.shared.f32 	%f477, [_ZZN3cub18CUB_300001_SM_10006detail6reduce18DeviceReduceKernelINS2_10policy_hubIfjN4cuda3std3__44plusIvEEE10Policy1000EPfjS9_fNS7_10__identityEEEvT0_PT3_T1_NS0_13GridEvenShareISH_EET2_T4_E12temp_storage+20];
	add.f32 	%f478, %f530, %f477;
	ld.shared.f32 	%f479, [_ZZN3cub18CUB_300001_SM_10006detail6reduce18DeviceReduceKernelINS2_10policy_hubIfjN4cuda3std3__44plusIvEEE10Policy1000EPfjS9_fNS7_10__identityEEEvT0_PT3_T1_NS0_13GridEvenShareISH_EET2_T4_E12temp_storage+24];
	add.f32 	%f480, %f478, %f479;
	ld.shared.f32 	%f481, [_ZZN3cub18CUB_300001_SM_10006detail6reduce18DeviceReduceKernelINS2_10policy_hubIfjN4cuda3std3__44plusIvEEE10Policy1000EPfjS9_fNS7_10__identityEEEvT0_PT3_T1_NS0_13GridEvenShareISH_EET2_T4_E12temp_storage+28];
	add.f32 	%f482, %f480, %f481;
	ld.shared.f32 	%f483, [_ZZN3cub18CUB_300001_SM_10006detail6reduce18DeviceReduceKernelINS2_10policy_hubIfjN4cuda3std3__44plusIvEEE10Policy1000EPfjS9_fNS7_10__identityEEEvT0_PT3_T1_NS0_13GridEvenShareISH_EET2_T4_E12temp_storage+32];
	add.f32 	%f484, %f482, %f483;
	ld.shared.f32 	%f485, [_ZZN3cub18CUB_300001_SM_10006detail6reduce18DeviceReduceKernelINS2_10policy_hubIfjN4cuda3std3__44plusIvEEE10Policy1000EPfjS9_fNS7_10__identityEEEvT0_PT3_T1_NS0_13GridEvenShareISH_EET2_T4_E12temp_storage+36];
	add.f32 	%f486, %f484, %f485;
	ld.shared.f32 	%f487, [_ZZN3cub18CUB_300001_SM_10006detail6reduce18DeviceReduceKernelINS2_10policy_hubIfjN4cuda3std3__44plusIvEEE10Policy1000EPfjS9_fNS7_10__identityEEEvT0_PT3_T1_NS0_13GridEvenShareISH_EET2_T4_E12temp_storage+40];
	add.f32 	%f488, %f486, %f487;
	ld.shared.f32 	%f489, [_ZZN3cub18CUB_300001_SM_10006detail6reduce18DeviceReduceKernelINS2_10policy_hubIfjN4cuda3std3__44plusIvEEE10Policy1000EPfjS9_fNS7_10__identityEEEvT0_PT3_T1_NS0_13GridEvenShareISH_EET2_T4_E12temp_storage+44];
	add.f32 	%f490, %f488, %f489;
	ld.shared.f32 	%f491, [_ZZN3cub18CUB_300001_SM_10006detail6reduce18DeviceReduceKernelINS2_10policy_hubIfjN4cuda3std3__44plusIvEEE10Policy1000EPfjS9_fNS7_10__identityEEEvT0_PT3_T1_NS0_13GridEvenShareISH_EET2_T4_E12temp_storage+48];
	add.f32 	%f492, %f490, %f491;
	ld.shared.f32 	%f493, [_ZZN3cub18CUB_300001_SM_10006detail6reduce18DeviceReduceKernelINS2_10policy_hubIfjN4cuda3std3__44plusIvEEE10Policy1000EPfjS9_fNS7_10__identityEEEvT0_PT3_T1_NS0_13GridEvenShareISH_EET2_T4_E12temp_storage+52];
	add.f32 	%f494, %f492, %f493;
	ld.shared.f32 	%f495, [_ZZN3cub18CUB_300001_SM_10006detail6reduce18DeviceReduceKernelINS2_10policy_hubIfjN4cuda3std3__44plusIvEEE10Policy1000EPfjS9_fNS7_10__identityEEEvT0_PT3_T1_NS0_13GridEvenShareISH_EET2_T4_E12temp_storage+56];
	add.f32 	%f496, %f494, %f495;
	ld.shared.f32 	%f497, [_ZZN3cub18CUB_300001_SM_10006detail6reduce18DeviceReduceKernelINS2_10policy_hubIfjN4cuda3std3__44plusIvEEE10Policy1000EPfjS9_fNS7_10__identityEEEvT0_PT3_T1_NS0_13GridEvenShareISH_EET2_T4_E12temp_storage+60];
	add.f32 	%f498, %f496, %f497;
	ld.shared.f32 	%f499, [_ZZN3cub18CUB_300001_SM_10006detail6reduce18DeviceReduceKernelINS2_10policy_hubIfjN4cuda3std3__44plusIvEEE10Policy1000EPfjS9_fNS7_10__identityEEEvT0_PT3_T1_NS0_13GridEvenShareISH_EET2_T4_E12temp_storage+64];
	add.f32 	%f500, %f498, %f499;
	ld.shared.f32 	%f501, [_ZZN3cub18CUB_300001_SM_10006detail6reduce18DeviceReduceKernelINS2_10policy_hubIfjN4cuda3std3__44plusIvEEE10Policy1000EPfjS9_fNS7_10__identityEEEvT0_PT3_T1_NS0_13GridEvenShareISH_EET2_T4_E12temp_storage+68];
	add.f32 	%f502, %f500, %f501;
	ld.shared.f32 	%f503, [_ZZN3cub18CUB_300001_SM_10006detail6reduce18DeviceReduceKernelINS2_10policy_hubIfjN4cuda3std3__44plusIvEEE10Policy1000EPfjS9_fNS7_10__identityEEEvT0_PT3_T1_NS0_13GridEvenShareISH_EET2_T4_E12temp_storage+72];
	add.f32 	%f504, %f502, %f503;
	ld.shared.f32 	%f505, [_ZZN3cub18CUB_300001_SM_10006detail6reduce18DeviceReduceKernelINS2_10policy_hubIfjN4cuda3std3__44plusIvEEE10Policy1000EPfjS9_fNS7_10__identityEEEvT0_PT3_T1_NS0_13GridEvenShareISH_EET2_T4_E12temp_storage+76];
	add.f32 	%f530, %f504, %f505;
	bra.uni 	$L__BB3_71;
$L__BB3_16:
	// begin inline asm
	mov.u32 %r331, %laneid;
	// end inline asm
	and.b32  	%r347, %r7, 992;
	add.s32 	%r348, %r347, 32;
	setp.gt.u32 	%p60, %r348, %r6;
	not.b32 	%r349, %r347;
	add.s32 	%r350, %r6, %r349;
	selp.b32 	%r345, %r350, 31, %p60;
	mov.b32 	%r332, 1;
	mov.b32 	%r346, -1;
	// begin inline asm
	{  .reg .f32 r0;  .reg .pred p;  shfl.sync.down.b32 r0|p, %f511, %r332, %r345, %r346;  @p add.f32 r0, r0, %f511;  mov.f32 %f403, r0;}
	// end inline asm
	mov.b32 	%r335, 2;
	// begin inline asm
	{  .reg .f32 r0;  .reg .pred p;  shfl.sync.down.b32 r0|p, %f403, %r335, %r345, %r346;  @p add.f32 r0, r0, %f403;  mov.f32 %f406, r0;}
	// end inline asm
	mov.b32 	%r338, 4;
	// begin inline asm
	{  .reg .f32 r0;  .reg .pred p;  shfl.sync.down.b32 r0|p, %f406, %r338, %r345, %r346;  @p add.f32 r0, r0, %f406;  mov.f32 %f409, r0;}
	// end inline asm
	mov.b32 	%r341, 8;
	// begin inline asm
	{  .reg .f32 r0;  .reg .pred p;  shfl.sync.down.b32 r0|p, %f409, %r341, %r345, %r346;  @p add.f32 r0, r0, %f409;  mov.f32 %f412, r0;}
	// end inline asm
	mov.b32 	%r344, 16;
	// begin inline asm
	{  .reg .f32 r0;  .reg .pred p;  shfl.sync.down.b32 r0|p, %f412, %r344, %r345, %r346;  @p add.f32 r0, r0, %f412;  mov.f32 %f530, r0;}
	// end inline asm
	setp.ne.s32 	%p61, %r331, 0;
	@%p61 bra 	$L__BB3_18;
	shr.u32 	%r351, %r7, 3;
	and.b32  	%r352, %r351, 124;
	mov.u32 	%r353, _ZZN3cub18CUB_300001_SM_10006detail6reduce18DeviceReduceKernelINS2_10policy_hubIfjN4cuda3std3__44plusIvEEE10Policy1000EPfjS9_fNS7_10__identityEEEvT0_PT3_T1_NS0_13GridEvenShareISH_EET2_T4_E12temp_storage;
	add.s32 	%r354, %r353, %r352;
	st.shared.f32 	[%r354+16], %f530;
$L__BB3_18:
	bar.sync 	0;
	setp.ne.s32 	%p62, %r7, 0;
	@%p62 bra 	$L__BB3_71;
	setp.gt.u32 	%p63, %r6, 32;
	ld.shared.f32 	%f418, [_ZZN3cub18CUB_300001_SM_10006detail6reduce18DeviceReduceKernelINS2_10policy_hubIfjN4cuda3std3__44plusIvEEE10Policy1000EPfjS9_fNS7_10__identityEEEvT0_PT3_T1_NS0_13GridEvenShareISH_EET2_T4_E12temp_storage+20];
	add.f32 	%f419, %f530, %f418;
	selp.f32 	%f420, %f419, %f530, %p63;
	setp.gt.u32 	%p64, %r6, 64;
	ld.shared.f32 	%f421, [_ZZN3cub18CUB_300001_SM_10006detail6reduce18DeviceReduceKernelINS2_10policy_hubIfjN4cuda3std3__44plusIvEEE10Policy1000EPfjS9_fNS7_10__identityEEEvT0_PT3_T1_NS0_13GridEvenShareISH_EET2_T4_E12temp_storage+24];
	add.f32 	%f422, %f421, %f420;
	selp.f32 	%f423, %f422, %f420, %p64;
	setp.gt.u32 	%p65, %r6, 96;
	ld.shared.f32 	%f424, [_ZZN3cub18CUB_300001_SM_10006detail6reduce18DeviceReduceKernelINS2_10policy_hubIfjN4cuda3std3__44plusIvEEE10Policy1000EPfjS9_fNS7_10__identityEEEvT0_PT3_T1_NS0_13GridEvenShareISH_EET2_T4_E12temp_storage+28];
	add.f32 	%f425, %f424, %f423;
	selp.f32 	%f426, %f425, %f423, %p65;
	setp.gt.u32 	%p66, %r6, 128;
	ld.shared.f32 	%f427, [_ZZN3cub18CUB_300001_SM_10006detail6reduce18DeviceReduceKernelINS2_10policy_hubIfjN4cuda3std3__44plusIvEEE10Policy1000EPfjS9_fNS7_10__identityEEEvT0_PT3_T1_NS0_13GridEvenShareISH_EET2_T4_E12temp_storage+32];
	add.f32 	%f428, %f427, %f426;
	selp.f32 	%f429, %f428, %f426, %p66;
	setp.gt.u32 	%p67, %r6, 160;
	ld.shared.f32 	%f430, [_ZZN3cub18CUB_300001_SM_10006detail6reduce18DeviceReduceKernelINS2_10policy_hubIfjN4cuda3std3__44plusIvEEE10Policy1000EPfjS9_fNS7_10__identityEEEvT0_PT3_T1_NS0_13GridEvenShareISH_EET2_T4_E12temp_storage+36];
	add.f32 	%f431, %f430, %f429;
	selp.f32 	%f432, %f431, %f429, %p67;
	setp.gt.u32 	%p68, %r6, 192;
	ld.shared.f32 	%f433, [_ZZN3cub18CUB_300001_SM_10006detail6reduce18DeviceReduceKernelINS2_10policy_hubIfjN4cuda3std3__44plusIvEEE10Policy1000EPfjS9_fNS7_10__identityEEEvT0_PT3_T1_NS0_13GridEvenShareISH_EET2_T4_E12temp_storage+40];
	add.f32 	%f434, %f433, %f432;
	selp.f32 	%f435, %f434, %f432, %p68;
	setp.gt.u32 	%p69, %r6, 224;
	ld.shared.f32 	%f436, [_ZZN3cub18CUB_300001_SM_10006detail6reduce18DeviceReduceKernelINS2_10policy_hubIfjN4cuda3std3__44plusIvEEE10Policy1000EPfjS9_fNS7_10__identityEEEvT0_PT3_T1_NS0_13GridEvenShareISH_EET2_T4_E12temp_storage+44];
	add.f32 	%f437, %f436, %f435;
	selp.f32 	%f438, %f437, %f435, %p69;
	setp.gt.u32 	%p70, %r6, 256;
	ld.shared.f32 	%f439, [_ZZN3cub18CUB_300001_SM_10006detail6reduce18DeviceReduceKernelINS2_10policy_hubIfjN4cuda3std3__44plusIvEEE10Policy1000EPfjS9_fNS7_10__identityEEEvT0_PT3_T1_NS0_13GridEvenShareISH_EET2_T4_E12temp_storage+48];
	add.f32 	%f440, %f439, %f438;
	selp.f32 	%f441, %f440, %f438, %p70;
	setp.gt.u32 	%p71, %r6, 288;
	ld.shared.f32 	%f442, [_ZZN3cub18CUB_300001_SM_10006detail6reduce18DeviceReduceKernelINS2_10policy_hubIfjN4cuda3std3__44plusIvEEE10Policy1000EPfjS9_fNS7_10__identityEEEvT0_PT3_T1_NS0_13GridEvenShareISH_EET2_T4_E12temp_storage+52];
	add.f32 	%f443, %f442, %f441;
	selp.f32 	%f444, %f443, %f441, %p71;
	setp.gt.u32 	%p72, %r6, 320;
	ld.shared.f32 	%f445, [_ZZN3cub18CUB_300001_SM_10006detail6reduce18DeviceReduceKernelINS2_10policy_hubIfjN4cuda3std3__44plusIvEEE10Policy1000EPfjS9_fNS7_10__identityEEEvT0_PT3_T1_NS0_13GridEvenShareISH_EET2_T4_E12temp_storage+56];
	add.f32 	%f446, %f445, %f444;
	selp.f32 	%f447, %f446, %f444, %p72;
	setp.gt.u32 	%p73, %r6, 352;
	ld.shared.f32 	%f448, [_ZZN3cub18CUB_300001_SM_10006detail6reduce18DeviceReduceKernelINS2_10policy_hubIfjN4cuda3std3__44plusIvEEE10Policy1000EPfjS9_fNS7_10__identityEEEvT0_PT3_T1_NS0_13GridEvenShareISH_EET2_T4_E12temp_storage+60];
	add.f32 	%f449, %f448, %f447;
	selp.f32 	%f450, %f449, %f447, %p73;
	setp.gt.u32 	%p74, %r6, 384;
	ld.shared.f32 	%f451, [_ZZN3cub18CUB_300001_SM_10006detail6reduce18DeviceReduceKernelINS2_10policy_hubIfjN4cuda3std3__44plusIvEEE10Policy1000EPfjS9_fNS7_10__identityEEEvT0_PT3_T1_NS0_13GridEvenShareISH_EET2_T4_E12temp_storage+64];
	add.f32 	%f452, %f451, %f450;
	selp.f32 	%f453, %f452, %f450, %p74;
	setp.gt.u32 	%p75, %r6, 416;
	ld.shared.f32 	%f454, [_ZZN3cub18CUB_300001_SM_10006detail6reduce18DeviceReduceKernelINS2_10policy_hubIfjN4cuda3std3__44plusIvEEE10Policy1000EPfjS9_fNS7_10__identityEEEvT0_PT3_T1_NS0_13GridEvenShareISH_EET2_T4_E12temp_storage+68];
	add.f32 	%f455, %f454, %f453;
	selp.f32 	%f456, %f455, %f453, %p75;
	setp.gt.u32 	%p76, %r6, 448;
	ld.shared.f32 	%f457, [_ZZN3cub18CUB_300001_SM_10006detail6reduce18DeviceReduceKernelINS2_10policy_hubIfjN4cuda3std3__44plusIvEEE10Policy1000EPfjS9_fNS7_10__identityEEEvT0_PT3_T1_NS0_13GridEvenShareISH_EET2_T4_E12temp_storage+72];
	add.f32 	%f458, %f457, %f456;
	selp.f32 	%f459, %f458, %f456, %p76;
	setp.gt.u32 	%p77, %r6, 480;
	ld.shared.f32 	%f460, [_ZZN3cub18CUB_300001_SM_10006detail6reduce18DeviceReduceKernelINS2_10policy_hubIfjN4cuda3std3__44plusIvEEE10Policy1000EPfjS9_fNS7_10__identityEEEvT0_PT3_T1_NS0_13GridEvenShareISH_EET2_T4_E12temp_storage+76];
	add.f32 	%f461, %f460, %f459;
	selp.f32 	%f530, %f461, %f459, %p77;
	bra.uni 	$L__BB3_71;
$L__BB3_20:
	mov.u32 	%r26, %tid.x;
	shl.b32 	%r27, %r26, 1;
	add.s32 	%r240, %r5, %r27;
	mul.wide.u32 	%rd76, %r240, 4;
	add.s64 	%rd61, %rd1, %rd76;
	// begin inline asm
	ld.global.nc.u64 %rd60, [%rd61];
	// end inline asm
	mov.b64 	{%r241, %r242}, %rd60;
	mov.b32 	%f279, %r242;
	mov.b32 	%f280, %r241;
	add.s64 	%rd63, %rd61, 4096;
	// begin inline asm
	ld.global.nc.u64 %rd62, [%rd63];
	// end inline asm
	mov.b64 	{%r243, %r244}, %rd62;
	mov.b32 	%f281, %r244;
	mov.b32 	%f282, %r243;
	add.s64 	%rd65, %rd61, 8192;
	// begin inline asm
	ld.global.nc.u64 %rd64, [%rd65];
	// end inline asm
	mov.b64 	{%r245, %r246}, %rd64;
	mov.b32 	%f283, %r246;
	mov.b32 	%f284, %r245;
	add.s64 	%rd67, %rd61, 12288;
	// begin inline asm
	ld.global.nc.u64 %rd66, [%rd67];
	// end inline asm
	mov.b64 	{%r247, %r248}, %rd66;
	mov.b32 	%f285, %r248;
	mov.b32 	%f286, %r247;
	add.s64 	%rd69, %rd61, 16384;
	// begin inline asm
	ld.global.nc.u64 %rd68, [%rd69];
	// end inline asm
	mov.b64 	{%r249, %r250}, %rd68;
	mov.b32 	%f287, %r250;
	mov.b32 	%f288, %r249;
	add.s64 	%rd71, %rd61, 20480;
	// begin inline asm
	ld.global.nc.u64 %rd70, [%rd71];
	// end inline asm
	mov.b64 	{%r251, %r252}, %rd70;
	mov.b32 	%f289, %r252;
	mov.b32 	%f290, %r251;
	add.s64 	%rd73, %rd61, 24576;
	// begin inline asm
	ld.global.nc.u64 %rd72, [%rd73];
	// end inline asm
	mov.b64 	{%r253, %r254}, %rd72;
	mov.b32 	%f291, %r254;
	mov.b32 	%f292, %r253;
	add.s64 	%rd75, %rd61, 28672;
	// begin inline asm
	ld.global.nc.u64 %rd74, [%rd75];
	// end inline asm
	mov.b64 	{%r255, %r256}, %rd74;
	mov.b32 	%f293, %r256;
	mov.b32 	%f294, %r255;
	add.f32 	%f295, %f280, %f279;
	add.f32 	%f296, %f282, %f281;
	add.f32 	%f297, %f284, %f283;
	add.f32 	%f298, %f286, %f285;
	add.f32 	%f299, %f288, %f287;
	add.f32 	%f300, %f290, %f289;
	add.f32 	%f301, %f292, %f291;
	add.f32 	%f302, %f294, %f293;
	add.f32 	%f303, %f295, %f296;
	add.f32 	%f304, %f297, %f298;
	add.f32 	%f305, %f299, %f300;
	add.f32 	%f306, %f301, %f302;
	add.f32 	%f307, %f303, %f304;
	add.f32 	%f308, %f305, %f306;
	add.f32 	%f517, %f307, %f308;
	setp.lt.u32 	%p42, %r6, %r4;
	@%p42 bra 	$L__BB3_32;
	add.s32 	%r28, %r4, %r5;
	add.s32 	%r384, %r28, 512;
	add.s32 	%r383, %r28, %r26;
	mov.b32 	%r385, 0;
$L__BB3_22:
	add.s32 	%r5, %r5, %r4;
	add.s32 	%r258, %r1, -8192;
	setp.gt.u32 	%p43, %r5, %r258;
	@%p43 bra 	$L__BB3_24;
	add.s32 	%r259, %r5, %r27;
	mul.wide.u32 	%rd93, %r259, 4;
	add.s64 	%rd78, %rd1, %rd93;
	// begin inline asm
	ld.global.nc.u64 %rd77, [%rd78];
	// end inline asm
	mov.b64 	{%r260, %r261}, %rd77;
	mov.b32 	%f309, %r261;
	mov.b32 	%f310, %r260;
	add.s64 	%rd80, %rd78, 4096;
	// begin inline asm
	ld.global.nc.u64 %rd79, [%rd80];
	// end inline asm
	mov.b64 	{%r262, %r263}, %rd79;
	mov.b32 	%f311, %r263;
	mov.b32 	%f312, %r262;
	add.s64 	%rd82, %rd78, 8192;
	// begin inline asm
	ld.global.nc.u64 %rd81, [%rd82];
	// end inline asm
	mov.b64 	{%r264, %r265}, %rd81;
	mov.b32 	%f313, %r265;
	mov.b32 	%f314, %r264;
	add.s64 	%rd84, %rd78, 12288;
	// begin inline asm
	ld.global.nc.u64 %rd83, [%rd84];
	// end inline asm
	mov.b64 	{%r266, %r267}, %rd83;
	mov.b32 	%f315, %r267;
	mov.b32 	%f316, %r266;
	add.s64 	%rd86, %rd78, 16384;
	// begin inline asm
	ld.global.nc.u64 %rd85, [%rd86];
	// end inline asm
	mov.b64 	{%r268, %r269}, %rd85;
	mov.b32 	%f317, %r269;
	mov.b32 	%f318, %r268;
	add.s64 	%rd88, %rd78, 20480;
	// begin inline asm
	ld.global.nc.u64 %rd87, [%rd88];
	// end inline asm
	mov.b64 	{%r270, %r271}, %rd87;
	mov.b32 	%f319, %r271;
	mov.b32 	%f320, %r270;
	add.s64 	%rd90, %rd78, 24576;
	// begin inline asm
	ld.global.nc.u64 %rd89, [%rd90];
	// end inline asm
	mov.b64 	{%r272, %r273}, %rd89;
	mov.b32 	%f321, %r273;
	mov.b32 	%f322, %r272;
	add.s64 	%rd92, %rd78, 28672;
	// begin inline asm
	ld.global.nc.u64 %rd91, [%rd92];
	// end inline asm
	mov.b64 	{%r274, %r275}, %rd91;
	mov.b32 	%f323, %r275;
	mov.b32 	%f324, %r274;
	add.f32 	%f325, %f517, %f310;
	add.f32 	%f326, %f309, %f312;
	add.f32 	%f327, %f311, %f314;
	add.f32 	%f328, %f313, %f316;
	add.f32 	%f329, %f315, %f318;
	add.f32 	%f330, %f317, %f320;
	add.f32 	%f331, %f319, %f322;
	add.f32 	%f332, %f321, %f324;
	add.f32 	%f333, %f325, %f326;
	add.f32 	%f334, %f327, %f328;
	add.f32 	%f335, %f329, %f330;
	add.f32 	%f336, %f331, %f332;
	add.f32 	%f337, %f333, %f334;
	add.f32 	%f338, %f335, %f336;
	add.f32 	%f339, %f337, %f338;
	add.f32 	%f517, %f339, %f323;
	sub.s32 	%r276, %r1, %r5;
	setp.lt.u32 	%p44, %r276, %r4;
	add.s32 	%r385, %r385, 1;
	add.s32 	%r384, %r384, %r4;
	add.s32 	%r383, %r383, %r4;
	@%p44 bra 	$L__BB3_32;
	bra.uni 	$L__BB3_22;
$L__BB3_24:
	setp.le.u32 	%p45, %r1, %r5;
	@%p45 bra 	$L__BB3_32;
	sub.s32 	%r39, %r1, %r5;
	setp.ge.s32 	%p46, %r26, %r39;
	@%p46 bra 	$L__BB3_32;
	not.b32 	%r277, %r26;
	add.s32 	%r278, %r1, %r277;
	sub.s32 	%r279, %r278, %r28;
	mul.lo.s32 	%r280, %r2, %r385;
	shl.b32 	%r281, %r280, 13;
	sub.s32 	%r40, %r279, %r281;
	shr.u32 	%r282, %r278, 9;
	add.s32 	%r41, %r282, 1;
	and.b32  	%r283, %r278, 1536;
	setp.eq.s32 	%p47, %r283, 1536;
	mov.u32 	%r390, %r26;
	@%p47 bra 	$L__BB3_29;
	and.b32  	%r284, %r41, 3;
	neg.s32 	%r387, %r284;
	mov.u32 	%r390, %r26;
$L__BB3_28:
	.pragma "nounroll";
	mul.wide.u32 	%rd95, %r383, 4;
	add.s64 	%rd94, %rd1, %rd95;
	// begin inline asm
	ld.global.nc.u32 %r285, [%rd94];
	// end inline asm
	mov.b32 	%f341, %r285;
	add.f32 	%f517, %f517, %f341;
	add.s32 	%r390, %r390, 512;
	add.s32 	%r383, %r383, 512;
	add.s32 	%r387, %r387, 1;
	setp.ne.s32 	%p48, %r387, 0;
	@%p48 bra 	$L__BB3_28;
$L__BB3_29:
	setp.lt.u32 	%p49, %r40, 1536;
	@%p49 bra 	$L__BB3_32;
	add.s32 	%r392, %r390, 1024;
	add.s32 	%r391, %r390, %r384;
$L__BB3_31:
	add.s32 	%r290, %r391, -512;
	mul.wide.u32 	%rd100, %r290, 4;
	add.s64 	%rd96, %rd1, %rd100;
	// begin inline asm
	ld.global.nc.u32 %r286, [%rd96];
	// end inline asm
	mov.b32 	%f342, %r286;
	add.f32 	%f343, %f517, %f342;
	mul.wide.u32 	%rd101, %r391, 4;
	add.s64 	%rd97, %rd1, %rd101;
	// begin inline asm
	ld.global.nc.u32 %r287, [%rd97];
	// end inline asm
	mov.b32 	%f344, %r287;
	add.f32 	%f345, %f343, %f344;
	add.s32 	%r291, %r391, 512;
	mul.wide.u32 	%rd102, %r291, 4;
	add.s64 	%rd98, %rd1, %rd102;
	// begin inline asm
	ld.global.nc.u32 %r288, [%rd98];
	// end inline asm
	mov.b32 	%f346, %r288;
	add.f32 	%f347, %f345, %f346;
	add.s32 	%r292, %r391, 1024;
	mul.wide.u32 	%rd103, %r292, 4;
	add.s64 	%rd99, %rd1, %rd103;
	// begin inline asm
	ld.global.nc.u32 %r289, [%rd99];
	// end inline asm
	mov.b32 	%f348, %r289;
	add.f32 	%f517, %f347, %f348;
	add.s32 	%r54, %r392, 2048;
	add.s32 	%r293, %r392, 1024;
	add.s32 	%r391, %r391, 2048;
	setp.lt.s32 	%p50, %r293, %r39;
	mov.u32 	%r392, %r54;
	@%p50 bra 	$L__BB3_31;
$L__BB3_32:
	// begin inline asm
	mov.u32 %r294, %laneid;
	// end inline asm
	mov.b32 	%r295, 1;
	mov.b32 	%r308, 31;
	mov.b32 	%r309, -1;
	// begin inline asm
	{  .reg .f32 r0;  .reg .pred p;  shfl.sync.down.b32 r0|p, %f517, %r295, %r308, %r309;  @p add.f32 r0, r0, %f517;  mov.f32 %f349, r0;}
	// end inline asm
	mov.b32 	%r298, 2;
	// begin inline asm
	{  .reg .f32 r0;  .reg .pred p;  shfl.sync.down.b32 r0|p, %f349, %r298, %r308, %r309;  @p add.f32 r0, r0, %f349;  mov.f32 %f352, r0;}
	// end inline asm
	mov.b32 	%r301, 4;
	// begin inline asm
	{  .reg .f32 r0;  .reg .pred p;  shfl.sync.down.b32 r0|p, %f352, %r301, %r308, %r309;  @p add.f32 r0, r0, %f352;  mov.f32 %f355, r0;}
	// end inline asm
	mov.b32 	%r304, 8;
	// begin inline asm
	{  .reg .f32 r0;  .reg .pred p;  shfl.sync.down.b32 r0|p, %f355, %r304, %r308, %r309;  @p add.f32 r0, r0, %f355;  mov.f32 %f358, r0;}
	// end inline asm
	mov.b32 	%r307, 16;
	// begin inline asm
	{  .reg .f32 r0;  .reg .pred p;  shfl.sync.down.b32 r0|p, %f358, %r307, %r308, %r309;  @p add.f32 r0, r0, %f358;  mov.f32 %f530, r0;}
	// end inline asm
	setp.ne.s32 	%p51, %r294, 0;
	@%p51 bra 	$L__BB3_34;
	shr.u32 	%r310, %r26, 3;
	and.b32  	%r311, %r310, 124;
	mov.u32 	%r312, _ZZN3cub18CUB_300001_SM_10006detail6reduce18DeviceReduceKernelINS2_10policy_hubIfjN4cuda3std3__44plusIvEEE10Policy1000EPfjS9_fNS7_10__identityEEEvT0_PT3_T1_NS0_13GridEvenShareISH_EET2_T4_E12temp_storage;
	add.s32 	%r313, %r312, %r311;
	st.shared.f32 	[%r313+16], %f530;
$L__BB3_34:
	bar.sync 	0;
	setp.ne.s32 	%p52, %r26, 0;
	@%p52 bra 	$L__BB3_71;
	ld.shared.f32 	%f364, [_ZZN3cub18CUB_300001_SM_10006detail6reduce18DeviceReduceKernelINS2_10policy_hubIfjN4cuda3std3__44plusIvEEE10Policy1000EPfjS9_fNS7_10__identityEEEvT0_PT3_T1_NS0_13GridEvenShareISH_EET2_T4_E12temp_storage+20];
	add.f32 	%f365, %f530, %f364;
	ld.shared.f32 	%f366, [_ZZN3cub18CUB_300001_SM_10006detail6reduce18DeviceReduceKernelINS2_10policy_hubIfjN4cuda3std3__44plusIvEEE10Policy1000EPfjS9_fNS7_10__identityEEEvT0_PT3_T1_NS0_13GridEvenShareISH_EET2_T4_E12temp_storage+24];
	add.f32 	%f367, %f365, %f366;
	ld.shared.f32 	%f368, [_ZZN3cub18CUB_300001_SM_10006detail6reduce18DeviceReduceKernelINS2_10policy_hubIfjN4cuda3std3__44plusIvEEE10Policy1000EPfjS9_fNS7_10__identityEEEvT0_PT3_T1_NS0_13GridEvenShareISH_EET2_T4_E12temp_storage+28];
	add.f32 	%f369, %f367, %f368;
	ld.shared.f32 	%f370, [_ZZN3cub18CUB_300001_SM_10006detail6reduce18DeviceReduceKernelINS2_10policy_hubIfjN4cuda3std3__44plusIvEEE10Policy1000EPfjS9_fNS7_10__identityEEEvT0_PT3_T1_NS0_13GridEvenShareISH_EET2_T4_E12temp_storage+32];
	add.f32 	%f371, %f369, %f370;
	ld.shared.f32 	%f372, [_ZZN3cub18CUB_300001_SM_10006detail6reduce18DeviceReduceKernelINS2_10policy_hubIfjN4cuda3std3__44plusIvEEE10Policy1000EPfjS9_fNS7_10__identityEEEvT0_PT3_T1_NS0_13GridEvenShareISH_EET2_T4_E12temp_storage+36];
	add.f32 	%f373, %f371, %f372;
	ld.shared.f32 	%f374, [_ZZN3cub18CUB_300001_SM_10006detail6reduce18DeviceReduceKernelINS2_10policy_hubIfjN4cuda3std3__44plusIvEEE10Policy1000EPfjS9_fNS7_10__identityEEEvT0_PT3_T1_NS0_13GridEvenShareISH_EET2_T4_E12temp_storage+40];
	add.f32 	%f375, %f373, %f374;
	ld.shared.f32 	%f376, [_ZZN3cub18CUB_300001_SM_10006detail6reduce18DeviceReduceKernelINS2_10policy_hubIfjN4cuda3std3__44plusIvEEE10Policy1000EPfjS9_fNS7_10__identityEEEvT0_PT3_T1_NS0_13GridEvenShareISH_EET2_T4_E12temp_storage+44];
	add.f32 	%f377, %f375, %f376;
	ld.shared.f32 	%f378, [_ZZN3cub18CUB_300001_SM_10006detail6reduce18DeviceReduceKernelINS2_10policy_hubIfjN4cuda3std3__44plusIvEEE10Policy1000EPfjS9_fNS7_10__identityEEEvT0_PT3_T1_NS0_13GridEvenShareISH_EET2_T4_E12temp_storage+48];
	add.f32 	%f379, %f377, %f378;
	ld.shared.f32 	%f380, [_ZZN3cub18CUB_300001_SM_10006detail6reduce18DeviceReduceKernelINS2_10policy_hubIfjN4cuda3std3__44plusIvEEE10Policy1000EPfjS9_fNS7_10__identityEEEvT0_PT3_T1_NS0_13GridEvenShareISH_EET2_T4_E12temp_storage+52];
	add.f32 	%f381, %f379, %f380;
	ld.shared.f32 	%f382, [_ZZN3cub18CUB_300001_SM_10006detail6reduce18DeviceReduceKernelINS2_10policy_hubIfjN4cuda3std3__44plusIvEEE10Policy1000EPfjS9_fNS7_10__identityEEEvT0_PT3_T1_NS0_13GridEvenShareISH_EET2_T4_E12temp_storage+56];
	add.f32 	%f383, %f381, %f382;
	ld.shared.f32 	%f384, [_ZZN3cub18CUB_300001_SM_10006detail6reduce18DeviceReduceKernelINS2_10policy_hubIfjN4cuda3std3__44plusIvEEE10Policy1000EPfjS9_fNS7_10__identityEEEvT0_PT3_T1_NS0_13GridEvenShareISH_EET2_T4_E12temp_storage+60];
	add.f32 	%f385, %f383, %f384;
	ld.shared.f32 	%f386, [_ZZN3cub18CUB_300001_SM_10006detail6reduce18DeviceReduceKernelINS2_10policy_hubIfjN4cuda3std3__44plusIvEEE10Policy1000EPfjS9_fNS7_10__identityEEEvT0_PT3_T1_NS0_13GridEvenShareISH_EET2_T4_E12temp_storage+64];
	add.f32 	%f387, %f385, %f386;
	ld.shared.f32 	%f388, [_ZZN3cub18CUB_300001_SM_10006detail6reduce18DeviceReduceKernelINS2_10policy_hubIfjN4cuda3std3__44plusIvEEE10Policy1000EPfjS9_fNS7_10__identityEEEvT0_PT3_T1_NS0_13GridEvenShareISH_EET2_T4_E12temp_storage+68];
	add.f32 	%f389, %f387, %f388;
	ld.shared.f32 	%f390, [_ZZN3cub18CUB_300001_SM_10006detail6reduce18DeviceReduceKernelINS2_10policy_hubIfjN4cuda3std3__44plusIvEEE10Policy1000EPfjS9_fNS7_10__identityEEEvT0_PT3_T1_NS0_13GridEvenShareISH_EET2_T4_E12temp_storage+72];
	add.f32 	%f391, %f389, %f390;
	ld.shared.f32 	%f392, [_ZZN3cub18CUB_300001_SM_10006detail6reduce18DeviceReduceKernelINS2_10policy_hubIfjN4cuda3std3__44plusIvEEE10Policy1000EPfjS9_fNS7_10__identityEEEvT0_PT3_T1_NS0_13GridEvenShareISH_EET2_T4_E12temp_storage+76];
	add.f32 	%f530, %f391, %f392;
	bra.uni 	$L__BB3_71;
$L__BB3_36:
	sub.s32 	%r56, %r1, %r5;
	setp.gt.u32 	%p2, %r56, 8191;
	@%p2 bra 	$L__BB3_55;
	mov.u32 	%r57, %tid.x;
	setp.ge.u32 	%p14, %r57, %r56;
	mov.f32 	%f523, 0f00000000;
	mov.u32 	%r397, %r57;
	@%p14 bra 	$L__BB3_39;
	add.s32 	%r180, %r5, %r57;
	mul.wide.u32 	%rd49, %r180, 4;
	add.s64 	%rd48, %rd1, %rd49;
	// begin inline asm
	ld.global.nc.u32 %r179, [%rd48];
	// end inline asm
	mov.b32 	%f523, %r179;
	add.s32 	%r397, %r57, 512;
$L__BB3_39:
	setp.ge.u32 	%p15, %r397, %r56;
	@%p15 bra 	$L__BB3_46;
	not.b32 	%r181, %r397;
	add.s32 	%r60, %r1, %r181;
	and.b32  	%r182, %r60, 1536;
	setp.eq.s32 	%p16, %r182, 1536;
	@%p16 bra 	$L__BB3_43;
	add.s32 	%r395, %r397, %r5;
	shr.u32 	%r183, %r60, 9;
	add.s32 	%r184, %r183, 1;
	and.b32  	%r185, %r184, 3;
	neg.s32 	%r394, %r185;
$L__BB3_42:
	.pragma "nounroll";
	mul.wide.u32 	%rd51, %r395, 4;
	add.s64 	%rd50, %rd1, %rd51;
	// begin inline asm
	ld.global.nc.u32 %r186, [%rd50];
	// end inline asm
	mov.b32 	%f168, %r186;
	add.f32 	%f523, %f523, %f168;
	add.s32 	%r397, %r397, 512;
	add.s32 	%r395, %r395, 512;
	add.s32 	%r394, %r394, 1;
	setp.ne.s32 	%p17, %r394, 0;
	@%p17 bra 	$L__BB3_42;
$L__BB3_43:
	sub.s32 	%r187, %r60, %r5;
	setp.lt.u32 	%p18, %r187, 1536;
	@%p18 bra 	$L__BB3_46;
	add.s32 	%r399, %r397, 1024;
	add.s32 	%r398, %r397, %r5;
$L__BB3_45:
	mul.wide.u32 	%rd56, %r398, 4;
	add.s64 	%rd52, %rd1, %rd56;
	// begin inline asm
	ld.global.nc.u32 %r188, [%rd52];
	// end inline asm
	mov.b32 	%f169, %r188;
	add.f32 	%f170, %f523, %f169;
	add.s32 	%r192, %r398, 512;
	mul.wide.u32 	%rd57, %r192, 4;
	add.s64 	%rd53, %rd1, %rd57;
	// begin inline asm
	ld.global.nc.u32 %r189, [%rd53];
	// end inline asm
	mov.b32 	%f171, %r189;
	add.f32 	%f172, %f170, %f171;
	add.s32 	%r193, %r398, 1024;
	mul.wide.u32 	%rd58, %r193, 4;
	add.s64 	%rd54, %rd1, %rd58;
	// begin inline asm
	ld.global.nc.u32 %r190, [%rd54];
	// end inline asm
	mov.b32 	%f173, %r190;
	add.f32 	%f174, %f172, %f173;
	add.s32 	%r194, %r398, 1536;
	mul.wide.u32 	%rd59, %r194, 4;
	add.s64 	%rd55, %rd1, %rd59;
	// begin inline asm
	ld.global.nc.u32 %r191, [%rd55];
	// end inline asm
	mov.b32 	%f175, %r191;
	add.f32 	%f523, %f174, %f175;
	add.s32 	%r74, %r399, 2048;
	add.s32 	%r195, %r399, 1024;
	add.s32 	%r398, %r398, 2048;
	setp.lt.s32 	%p19, %r195, %r56;
	mov.u32 	%r399, %r74;
	@%p19 bra 	$L__BB3_45;
$L__BB3_46:
	setp.lt.u32 	%p20, %r56, 512;
	@%p20 bra 	$L__BB3_51;
	// begin inline asm
	mov.u32 %r220, %laneid;
	// end inline asm
	mov.b32 	%r221, 1;
	mov.b32 	%r234, 31;
	mov.b32 	%r235, -1;
	// begin inline asm
	{  .reg .f32 r0;  .reg .pred p;  shfl.sync.down.b32 r0|p, %f523, %r221, %r234, %r235;  @p add.f32 r0, r0, %f523;  mov.f32 %f235, r0;}
	// end inline asm
	mov.b32 	%r224, 2;
	// begin inline asm
	{  .reg .f32 r0;  .reg .pred p;  shfl.sync.down.b32 r0|p, %f235, %r224, %r234, %r235;  @p add.f32 r0, r0, %f235;  mov.f32 %f238, r0;}
	// end inline asm
	mov.b32 	%r227, 4;
	// begin inline asm
	{  .reg .f32 r0;  .reg .pred p;  shfl.sync.down.b32 r0|p, %f238, %r227, %r234, %r235;  @p add.f32 r0, r0, %f238;  mov.f32 %f241, r0;}
	// end inline asm
	mov.b32 	%r230, 8;
	// begin inline asm
	{  .reg .f32 r0;  .reg .pred p;  shfl.sync.down.b32 r0|p, %f241, %r230, %r234, %r235;  @p add.f32 r0, r0, %f241;  mov.f32 %f244, r0;}
	// end inline asm
	mov.b32 	%r233, 16;
	// begin inline asm
	{  .reg .f32 r0;  .reg .pred p;  shfl.sync.down.b32 r0|p, %f244, %r233, %r234, %r235;  @p add.f32 r0, r0, %f244;  mov.f32 %f530, r0;}
	// end inline asm
	setp.ne.s32 	%p39, %r220, 0;
	@%p39 bra 	$L__BB3_49;
	shr.u32 	%r236, %r57, 3;
	and.b32  	%r237, %r236, 124;
	mov.u32 	%r238, _ZZN3cub18CUB_300001_SM_10006detail6reduce18DeviceReduceKernelINS2_10policy_hubIfjN4cuda3std3__44plusIvEEE10Policy1000EPfjS9_fNS7_10__identityEEEvT0_PT3_T1_NS0_13GridEvenShareISH_EET2_T4_E12temp_storage;
	add.s32 	%r239, %r238, %r237;
	st.shared.f32 	[%r239+16], %f530;
$L__BB3_49:
	bar.sync 	0;
	setp.ne.s32 	%p40, %r57, 0;
	@%p40 bra 	$L__BB3_71;
	ld.shared.f32 	%f250, [_ZZN3cub18CUB_300001_SM_10006detail6reduce18DeviceReduceKernelINS2_10policy_hubIfjN4cuda3std3__44plusIvEEE10Policy1000EPfjS9_fNS7_10__identityEEEvT0_PT3_T1_NS0_13GridEvenShareISH_EET2_T4_E12temp_storage+20];
	add.f32 	%f251, %f530, %f250;
	ld.shared.f32 	%f252, [_ZZN3cub18CUB_300001_SM_10006detail6reduce18DeviceReduceKernelINS2_10policy_hubIfjN4cuda3std3__44plusIvEEE10Policy1000EPfjS9_fNS7_10__identityEEEvT0_PT3_T1_NS0_13GridEvenShareISH_EET2_T4_E12temp_storage+24];
	add.f32 	%f253, %f251, %f252;
	ld.shared.f32 	%f254, [_ZZN3cub18CUB_300001_SM_10006detail6reduce18DeviceReduceKernelINS2_10policy_hubIfjN4cuda3std3__44plusIvEEE10Policy1000EPfjS9_fNS7_10__identityEEEvT0_PT3_T1_NS0_13GridEvenShareISH_EET2_T4_E12temp_storage+28];
	add.f32 	%f255, %f253, %f254;
	ld.shared.f32 	%f256, [_ZZN3cub18CUB_300001_SM_10006detail6reduce18DeviceReduceKernelINS2_10policy_hubIfjN4cuda3std3__44plusIvEEE10Policy1000EPfjS9_fNS7_10__identityEEEvT0_PT3_T1_NS0_13GridEvenShareISH_EET2_T4_E12temp_storage+32];
	add.f32 	%f257, %f255, %f256;
	ld.shared.f32 	%f258, [_ZZN3cub18CUB_300001_SM_10006detail6reduce18DeviceReduceKernelINS2_10policy_hubIfjN4cuda3std3__44plusIvEEE10Policy1000EPfjS9_fNS7_10__identityEEEvT0_PT3_T1_NS0_13GridEvenShareISH_EET2_T4_E12temp_storage+36];
	add.f32 	%f259, %f257, %f258;
	ld.shared.f32 	%f260, [_ZZN3cub18CUB_300001_SM_10006detail6reduce18DeviceReduceKernelINS2_10policy_hubIfjN4cuda3std3__44plusIvEEE10Policy1000EPfjS9_fNS7_10__identityEEEvT0_PT3_T1_NS0_13GridEvenShareISH_EET2_T4_E12temp_storage+40];
	add.f32 	%f261, %f259, %f260;
	ld.shared.f32 	%f262, [_ZZN3cub18CUB_300001_SM_10006detail6reduce18DeviceReduceKernelINS2_10policy_hubIfjN4cuda3std3__44plusIvEEE10Policy1000EPfjS9_fNS7_10__identityEEEvT0_PT3_T1_NS0_13GridEvenShareISH_EET2_T4_E12temp_storage+44];
	add.f32 	%f263, %f261, %f262;
	ld.shared.f32 	%f264, [_ZZN3cub18CUB_300001_SM_10006detail6reduce18DeviceReduceKernelINS2_10policy_hubIfjN4cuda3std3__44plusIvEEE10Policy1000EPfjS9_fNS7_10__identityEEEvT0_PT3_T1_NS0_13GridEvenShareISH_EET2_T4_E12temp_storage+48];
	add.f32 	%f265, %f263, %f264;
	ld.shared.f32 	%f266, [_ZZN3cub18CUB_300001_SM_10006detail6reduce18DeviceReduceKernelINS2_10policy_hubIfjN4cuda3std3__44plusIvEEE10Policy1000EPfjS9_fNS7_10__identityEEEvT0_PT3_T1_NS0_13GridEvenShareISH_EET2_T4_E12temp_storage+52];
	add.f32 	%f267, %f265, %f266;
	ld.shared.f32 	%f268, [_ZZN3cub18CUB_300001_SM_10006detail6reduce18DeviceReduceKernelINS2_10policy_hubIfjN4cuda3std3__44plusIvEEE10Policy1000EPfjS9_fNS7_10__identityEEEvT0_PT3_T1_NS0_13GridEvenShareISH_EET2_T4_E12temp_storage+56];
	add.f32 	%f269, %f267, %f268;
	ld.shared.f32 	%f270, [_ZZN3cub18CUB_300001_SM_10006detail6reduce18DeviceReduceKernelINS2_10policy_hubIfjN4cuda3std3__44plusIvEEE10Policy1000EPfjS9_fNS7_10__identityEEEvT0_PT3_T1_NS0_13GridEvenShareISH_EET2_T4_E12temp_storage+60];
	add.f32 	%f271, %f269, %f270;
	ld.shared.f32 	%f272, [_ZZN3cub18CUB_300001_SM_10006detail6reduce18DeviceReduceKernelINS2_10policy_hubIfjN4cuda3std3__44plusIvEEE10Policy1000EPfjS9_fNS7_10__identityEEEvT0_PT3_T1_NS0_13GridEvenShareISH_EET2_T4_E12temp_storage+64];
	add.f32 	%f273, %f271, %f272;
	ld.shared.f32 	%f274, [_ZZN3cub18CUB_300001_SM_10006detail6reduce18DeviceReduceKernelINS2_10policy_hubIfjN4cuda3std3__44plusIvEEE10Policy1000EPfjS9_fNS7_10__identityEEEvT0_PT3_T1_NS0_13GridEvenShareISH_EET2_T4_E12temp_storage+68];
	add.f32 	%f275, %f273, %f274;
	ld.shared.f32 	%f276, [_ZZN3cub18CUB_300001_SM_10006detail6reduce18DeviceReduceKernelINS2_10policy_hubIfjN4cuda3std3__44plusIvEEE10Policy1000EPfjS9_fNS7_10__identityEEEvT0_PT3_T1_NS0_13GridEvenShareISH_EET2_T4_E12temp_storage+72];
	add.f32 	%f277, %f275, %f276;
	ld.shared.f32 	%f278, [_ZZN3cub18CUB_300001_SM_10006detail6reduce18DeviceReduceKernelINS2_10policy_hubIfjN4cuda3std3__44plusIvEEE10Policy1000EPfjS9_fNS7_10__identityEEEvT0_PT3_T1_NS0_13GridEvenShareISH_EET2_T4_E12temp_storage+76];
	add.f32 	%f530, %f277, %f278;
	bra.uni 	$L__BB3_71;
$L__BB3_51:
	// begin inline asm
	mov.u32 %r196, %laneid;
	// end inline asm
	and.b32  	%r212, %r57, 992;
	add.s32 	%r213, %r212, 32;
	setp.gt.u32 	%p21, %r213, %r56;
	not.b32 	%r214, %r212;
	add.s32 	%r215, %r56, %r214;
	selp.b32 	%r210, %r215, 31, %p21;
	mov.b32 	%r197, 1;
	mov.b32 	%r211, -1;
	// begin inline asm
	{  .reg .f32 r0;  .reg .pred p;  shfl.sync.down.b32 r0|p, %f523, %r197, %r210, %r211;  @p add.f32 r0, r0, %f523;  mov.f32 %f176, r0;}
	// end inline asm
	mov.b32 	%r200, 2;
	// begin inline asm
	{  .reg .f32 r0;  .reg .pred p;  shfl.sync.down.b32 r0|p, %f176, %r200, %r210, %r211;  @p add.f32 r0, r0, %f176;  mov.f32 %f179, r0;}
	// end inline asm
	mov.b32 	%r203, 4;
	// begin inline asm
	{  .reg .f32 r0;  .reg .pred p;  shfl.sync.down.b32 r0|p, %f179, %r203, %r210, %r211;  @p add.f32 r0, r0, %f179;  mov.f32 %f182, r0;}
	// end inline asm
	mov.b32 	%r206, 8;
	// begin inline asm
	{  .reg .f32 r0;  .reg .pred p;  shfl.sync.down.b32 r0|p, %f182, %r206, %r210, %r211;  @p add.f32 r0, r0, %f182;  mov.f32 %f185, r0;}
	// end inline asm
	mov.b32 	%r209, 16;
	// begin inline asm
	{  .reg .f32 r0;  .reg .pred p;  shfl.sync.down.b32 r0|p, %f185, %r209, %r210, %r211;  @p add.f32 r0, r0, %f185;  mov.f32 %f530, r0;}
	// end inline asm
	setp.ne.s32 	%p22, %r196, 0;
	@%p22 bra 	$L__BB3_53;
	shr.u32 	%r216, %r57, 3;
	and.b32  	%r217, %r216, 124;
	mov.u32 	%r218, _ZZN3cub18CUB_300001_SM_10006detail6reduce18DeviceReduceKernelINS2_10policy_hubIfjN4cuda3std3__44plusIvEEE10Policy1000EPfjS9_fNS7_10__identityEEEvT0_PT3_T1_NS0_13GridEvenShareISH_EET2_T4_E12temp_storage;
	add.s32 	%r219, %r218, %r217;
	st.shared.f32 	[%r219+16], %f530;
$L__BB3_53:
	bar.sync 	0;
	setp.ne.s32 	%p23, %r57, 0;
	@%p23 bra 	$L__BB3_71;
	setp.gt.u32 	%p24, %r56, 32;
	ld.shared.f32 	%f191, [_ZZN3cub18CUB_300001_SM_10006detail6reduce18DeviceReduceKernelINS2_10policy_hubIfjN4cuda3std3__44plusIvEEE10Policy1000EPfjS9_fNS7_10__identityEEEvT0_PT3_T1_NS0_13GridEvenShareISH_EET2_T4_E12temp_storage+20];
	add.f32 	%f192, %f530, %f191;
	selp.f32 	%f193, %f192, %f530, %p24;
	setp.gt.u32 	%p25, %r56, 64;
	ld.shared.f32 	%f194, [_ZZN3cub18CUB_300001_SM_10006detail6reduce18DeviceReduceKernelINS2_10policy_hubIfjN4cuda3std3__44plusIvEEE10Policy1000EPfjS9_fNS7_10__identityEEEvT0_PT3_T1_NS0_13GridEvenShareISH_EET2_T4_E12temp_storage+24];
	add.f32 	%f195, %f194, %f193;
	selp.f32 	%f196, %f195, %f193, %p25;
	setp.gt.u32 	%p26, %r56, 96;
	ld.shared.f32 	%f197, [_ZZN3cub18CUB_300001_SM_10006detail6reduce18DeviceReduceKernelINS2_10policy_hubIfjN4cuda3std3__44plusIvEEE10Policy1000EPfjS9_fNS7_10__identityEEEvT0_PT3_T1_NS0_13GridEvenShareISH_EET2_T4_E12temp_storage+28];
	add.f32 	%f198, %f197, %f196;
	selp.f32 	%f199, %f198, %f196, %p26;
	setp.gt.u32 	%p27, %r56, 128;
	ld.shared.f32 	%f200, [_ZZN3cub18CUB_300001_SM_10006detail6reduce18DeviceReduceKernelINS2_10policy_hubIfjN4cuda3std3__44plusIvEEE10Policy1000EPfjS9_fNS7_10__identityEEEvT0_PT3_T1_NS0_13GridEvenShareISH_EET2_T4_E12temp_storage+32];
	add.f32 	%f201, %f200, %f199;
	selp.f32 	%f202, %f201, %f199, %p27;
	setp.gt.u32 	%p28, %r56, 160;
	ld.shared.f32 	%f203, [_ZZN3cub18CUB_300001_SM_10006detail6reduce18DeviceReduceKernelINS2_10policy_hubIfjN4cuda3std3__44plusIvEEE10Policy1000EPfjS9_fNS7_10__identityEEEvT0_PT3_T1_NS0_13GridEvenShareISH_EET2_T4_E12temp_storage+36];
	add.f32 	%f204, %f203, %f202;
	selp.f32 	%f205, %f204, %f202, %p28;
	setp.gt.u32 	%p29, %r56, 192;
	ld.shared.f32 	%f206, [_ZZN3cub18CUB_300001_SM_10006detail6reduce18DeviceReduceKernelINS2_10policy_hubIfjN4cuda3std3__44plusIvEEE10Policy1000EPfjS9_fNS7_10__identityEEEvT0_PT3_T1_NS0_13GridEvenShareISH_EET2_T4_E12temp_storage+40];
	add.f32 	%f207, %f206, %f205;
	selp.f32 	%f208, %f207, %f205, %p29;
	setp.gt.u32 	%p30, %r56, 224;
	ld.shared.f32 	%f209, [_ZZN3cub18CUB_300001_SM_10006detail6reduce18DeviceReduceKernelINS2_10policy_hubIfjN4cuda3std3__44plusIvEEE10Policy1000EPfjS9_fNS7_10__identityEEEvT0_PT3_T1_NS0_13GridEvenShareISH_EET2_T4_E12temp_storage+44];
	add.f32 	%f210, %f209, %f208;
	selp.f32 	%f211, %f210, %f208, %p30;
	setp.gt.u32 	%p31, %r56, 256;
	ld.shared.f32 	%f212, [_ZZN3cub18CUB_300001_SM_10006detail6reduce18DeviceReduceKernelINS2_10policy_hubIfjN4cuda3std3__44plusIvEEE10Policy1000EPfjS9_fNS7_10__identityEEEvT0_PT3_T1_NS0_13GridEvenShareISH_EET2_T4_E12temp_storage+48];
	add.f32 	%f213, %f212, %f211;
	selp.f32 	%f214, %f213, %f211, %p31;
	setp.gt.u32 	%p32, %r56, 288;
	ld.shared.f32 	%f215, [_ZZN3cub18CUB_300001_SM_10006detail6reduce18DeviceReduceKernelINS2_10policy_hubIfjN4cuda3std3__44plusIvEEE10Policy1000EPfjS9_fNS7_10__identityEEEvT0_PT3_T1_NS0_13GridEvenShareISH_EET2_T4_E12temp_storage+52];
	add.f32 	%f216, %f215, %f214;
	selp.f32 	%f217, %f216, %f214, %p32;
	setp.gt.u32 	%p33, %r56, 320;
	ld.shared.f32 	%f218, [_ZZN3cub18CUB_300001_SM_10006detail6reduce18DeviceReduceKernelINS2_10policy_hubIfjN4cuda3std3__44plusIvEEE10Policy1000EPfjS9_fNS7_10__identityEEEvT0_PT3_T1_NS0_13GridEvenShareISH_EET2_T4_E12temp_storage+56];
	add.f32 	%f219, %f218, %f217;
	selp.f32 	%f220, %f219, %f217, %p33;
	setp.gt.u32 	%p34, %r56, 352;
	ld.shared.f32 	%f221, [_ZZN3cub18CUB_300001_SM_10006detail6reduce18DeviceReduceKernelINS2_10policy_hubIfjN4cuda3std3__44plusIvEEE10Policy1000EPfjS9_fNS7_10__identityEEEvT0_PT3_T1_NS0_13GridEvenShareISH_EET2_T4_E12temp_storage+60];
	add.f32 	%f222, %f221, %f220;
	selp.f32 	%f223, %f222, %f220, %p34;
	setp.gt.u32 	%p35, %r56, 384;
	ld.shared.f32 	%f224, [_ZZN3cub18CUB_300001_SM_10006detail6reduce18DeviceReduceKernelINS2_10policy_hubIfjN4cuda3std3__44plusIvEEE10Policy1000EPfjS9_fNS7_10__identityEEEvT0_PT3_T1_NS0_13GridEvenShareISH_EET2_T4_E12temp_storage+64];
	add.f32 	%f225, %f224, %f223;
	selp.f32 	%f226, %f225, %f223, %p35;
	setp.gt.u32 	%p36, %r56, 416;
	ld.shared.f32 	%f227, [_ZZN3cub18CUB_300001_SM_10006detail6reduce18DeviceReduceKernelINS2_10policy_hubIfjN4cuda3std3__44plusIvEEE10Policy1000EPfjS9_fNS7_10__identityEEEvT0_PT3_T1_NS0_13GridEvenShareISH_EET2_T4_E12temp_storage+68];
	add.f32 	%f228, %f227, %f226;
	selp.f32 	%f229, %f228, %f226, %p36;
	setp.gt.u32 	%p37, %r56, 448;
	ld.shared.f32 	%f230, [_ZZN3cub18CUB_300001_SM_10006detail6reduce18DeviceReduceKernelINS2_10policy_hubIfjN4cuda3std3__44plusIvEEE10Policy1000EPfjS9_fNS7_10__identityEEEvT0_PT3_T1_NS0_13GridEvenShareISH_EET2_T4_E12temp_storage+72];
	add.f32 	%f231, %f230, %f229;
	selp.f32 	%f232, %f231, %f229, %p37;
	setp.gt.u32 	%p38, %r56, 480;
	ld.shared.f32 	%f233, [_ZZN3cub18CUB_300001_SM_10006detail6reduce18DeviceReduceKernelINS2_10policy_hubIfjN4cuda3std3__44plusIvEEE10Policy1000EPfjS9_fNS7_10__identityEEEvT0_PT3_T1_NS0_13GridEvenShareISH_EET2_T4_E12temp_storage+76];
	add.f32 	%f234, %f233, %f232;
	selp.f32 	%f530, %f234, %f232, %p38;
	bra.uni 	$L__BB3_71;
$L__BB3_55:
	mov.u32 	%r76, %tid.x;
	add.s32 	%r121, %r76, %r5;
	mul.wide.u32 	%rd20, %r121, 4;
	add.s64 	%rd4, %rd1, %rd20;
	// begin inline asm
	ld.global.nc.u32 %r105, [%rd4];
	// end inline asm
	mov.b32 	%f52, %r105;
	add.s64 	%rd5, %rd4, 2048;
	// begin inline asm
	ld.global.nc.u32 %r106, [%rd5];
	// end inline asm
	mov.b32 	%f53, %r106;
	add.s64 	%rd6, %rd4, 4096;
	// begin inline asm
	ld.global.nc.u32 %r107, [%rd6];
	// end inline asm
	mov.b32 	%f54, %r107;
	add.s64 	%rd7, %rd4, 6144;
	// begin inline asm
	ld.global.nc.u32 %r108, [%rd7];
	// end inline asm
	mov.b32 	%f55, %r108;
	add.s64 	%rd8, %rd4, 8192;
	// begin inline asm
	ld.global.nc.u32 %r109, [%rd8];
	// end inline asm
	mov.b32 	%f56, %r109;
	add.s64 	%rd9, %rd4, 10240;
	// begin inline asm
	ld.global.nc.u32 %r110, [%rd9];
	// end inline asm
	mov.b32 	%f57, %r110;
	add.s64 	%rd10, %rd4, 12288;
	// begin inline asm
	ld.global.nc.u32 %r111, [%rd10];
	// end inline asm
	mov.b32 	%f58, %r111;
	add.s64 	%rd11, %rd4, 14336;
	// begin inline asm
	ld.global.nc.u32 %r112, [%rd11];
	// end inline asm
	mov.b32 	%f59, %r112;
	add.s64 	%rd12, %rd4, 16384;
	// begin inline asm
	ld.global.nc.u32 %r113, [%rd12];
	// end inline asm
	mov.b32 	%f60, %r113;
	add.s64 	%rd13, %rd4, 18432;
	// begin inline asm
	ld.global.nc.u32 %r114, [%rd13];
	// end inline asm
	mov.b32 	%f61, %r114;
	add.s64 	%rd14, %rd4, 20480;
	// begin inline asm
	ld.global.nc.u32 %r115, [%rd14];
	// end inline asm
	mov.b32 	%f62, %r115;
	add.s64 	%rd15, %rd4, 22528;
	// begin inline asm
	ld.global.nc.u32 %r116, [%rd15];
	// end inline asm
	mov.b32 	%f63, %r116;
	add.s64 	%rd16, %rd4, 24576;
	// begin inline asm
	ld.global.nc.u32 %r117, [%rd16];
	// end inline asm
	mov.b32 	%f64, %r117;
	add.s64 	%rd17, %rd4, 26624;
	// begin inline asm
	ld.global.nc.u32 %r118, [%rd17];
	// end inline asm
	mov.b32 	%f65, %r118;
	add.s64 	%rd18, %rd4, 28672;
	// begin inline asm
	ld.global.nc.u32 %r119, [%rd18];
	// end inline asm
	mov.b32 	%f66, %r119;
	add.s64 	%rd19, %rd4, 30720;
	// begin inline asm
	ld.global.nc.u32 %r120, [%rd19];
	// end inline asm
	mov.b32 	%f67, %r120;
	add.f32 	%f68, %f52, %f53;
	add.f32 	%f69, %f54, %f55;
	add.f32 	%f70, %f56, %f57;
	add.f32 	%f71, %f58, %f59;
	add.f32 	%f72, %f60, %f61;
	add.f32 	%f73, %f62, %f63;
	add.f32 	%f74, %f64, %f65;
	add.f32 	%f75, %f66, %f67;
	add.f32 	%f76, %f68, %f69;
	add.f32 	%f77, %f70, %f71;
	add.f32 	%f78, %f72, %f73;
	add.f32 	%f79, %f74, %f75;
	add.f32 	%f80, %f76, %f77;
	add.f32 	%f81, %f78, %f79;
	add.f32 	%f529, %f80, %f81;
	setp.lt.u32 	%p3, %r56, %r4;
	@%p3 bra 	$L__BB3_67;
	add.s32 	%r77, %r4, %r5;
	add.s32 	%r401, %r77, 512;
	add.s32 	%r400, %r77, %r76;
	mov.b32 	%r402, 0;
$L__BB3_57:
	add.s32 	%r5, %r5, %r4;
	add.s32 	%r123, %r1, -8192;
	setp.gt.u32 	%p4, %r5, %r123;
	@%p4 bra 	$L__BB3_59;
	add.s32 	%r140, %r76, %r5;
	mul.wide.u32 	%rd37, %r140, 4;
	add.s64 	%rd21, %rd1, %rd37;
	// begin inline asm
	ld.global.nc.u32 %r124, [%rd21];
	// end inline asm
	mov.b32 	%f82, %r124;
	add.s64 	%rd22, %rd21, 2048;
	// begin inline asm
	ld.global.nc.u32 %r125, [%rd22];
	// end inline asm
	mov.b32 	%f83, %r125;
	add.s64 	%rd23, %rd21, 4096;
	// begin inline asm
	ld.global.nc.u32 %r126, [%rd23];
	// end inline asm
	mov.b32 	%f84, %r126;
	add.s64 	%rd24, %rd21, 6144;
	// begin inline asm
	ld.global.nc.u32 %r127, [%rd24];
	// end inline asm
	mov.b32 	%f85, %r127;
	add.s64 	%rd25, %rd21, 8192;
	// begin inline asm
	ld.global.nc.u32 %r128, [%rd25];
	// end inline asm
	mov.b32 	%f86, %r128;
	add.s64 	%rd26, %rd21, 10240;
	// begin inline asm
	ld.global.nc.u32 %r129, [%rd26];
	// end inline asm
	mov.b32 	%f87, %r129;
	add.s64 	%rd27, %rd21, 12288;
	// begin inline asm
	ld.global.nc.u32 %r130, [%rd27];
	// end inline asm
	mov.b32 	%f88, %r130;
	add.s64 	%rd28, %rd21, 14336;
	// begin inline asm
	ld.global.nc.u32 %r131, [%rd28];
	// end inline asm
	mov.b32 	%f89, %r131;
	add.s64 	%rd29, %rd21, 16384;
	// begin inline asm
	ld.global.nc.u32 %r132, [%rd29];
	// end inline asm
	mov.b32 	%f90, %r132;
	add.s64 	%rd30, %rd21, 18432;
	// begin inline asm
	ld.global.nc.u32 %r133, [%rd30];
	// end inline asm
	mov.b32 	%f91, %r133;
	add.s64 	%rd31, %rd21, 20480;
	// begin inline asm
	ld.global.nc.u32 %r134, [%rd31];
	// end inline asm
	mov.b32 	%f92, %r134;
	add.s64 	%rd32, %rd21, 22528;
	// begin inline asm
	ld.global.nc.u32 %r135, [%rd32];
	// end inline asm
	mov.b32 	%f93, %r135;
	add.s64 	%rd33, %rd21, 24576;
	// begin inline asm
	ld.global.nc.u32 %r136, [%rd33];
	// end inline asm
	mov.b32 	%f94, %r136;
	add.s64 	%rd34, %rd21, 26624;
	// begin inline asm
	ld.global.nc.u32 %r137, [%rd34];
	// end inline asm
	mov.b32 	%f95, %r137;
	add.s64 	%rd35, %rd21, 28672;
	// begin inline asm
	ld.global.nc.u32 %r138, [%rd35];
	// end inline asm
	mov.b32 	%f96, %r138;
	add.s64 	%rd36, %rd21, 30720;
	// begin inline asm
	ld.global.nc.u32 %r139, [%rd36];
	// end inline asm
	mov.b32 	%f97, %r139;
	add.f32 	%f98, %f529, %f82;
	add.f32 	%f99, %f83, %f84;
	add.f32 	%f100, %f85, %f86;
	add.f32 	%f101, %f87, %f88;
	add.f32 	%f102, %f89, %f90;
	add.f32 	%f103, %f91, %f92;
	add.f32 	%f104, %f93, %f94;
	add.f32 	%f105, %f95, %f96;
	add.f32 	%f106, %f98, %f99;
	add.f32 	%f107, %f100, %f101;
	add.f32 	%f108, %f102, %f103;
	add.f32 	%f109, %f104, %f105;
	add.f32 	%f110, %f106, %f107;
	add.f32 	%f111, %f108, %f109;
	add.f32 	%f112, %f110, %f111;
	add.f32 	%f529, %f112, %f97;
	sub.s32 	%r141, %r1, %r5;
	setp.lt.u32 	%p5, %r141, %r4;
	add.s32 	%r402, %r402, 1;
	add.s32 	%r401, %r401, %r4;
	add.s32 	%r400, %r400, %r4;
	@%p5 bra 	$L__BB3_67;
	bra.uni 	$L__BB3_57;
$L__BB3_59:
	setp.le.u32 	%p6, %r1, %r5;
	@%p6 bra 	$L__BB3_67;
	sub.s32 	%r88, %r1, %r5;
	setp.ge.s32 	%p7, %r76, %r88;
	@%p7 bra 	$L__BB3_67;
	not.b32 	%r142, %r76;
	add.s32 	%r143, %r1, %r142;
	sub.s32 	%r144, %r143, %r77;
	mul.lo.s32 	%r145, %r2, %r402;
	shl.b32 	%r146, %r145, 13;
	sub.s32 	%r89, %r144, %r146;
	shr.u32 	%r147, %r143, 9;
	add.s32 	%r90, %r147, 1;
	and.b32  	%r148, %r143, 1536;
	setp.eq.s32 	%p8, %r148, 1536;
	mov.u32 	%r407, %r76;
	@%p8 bra 	$L__BB3_64;
	and.b32  	%r149, %r90, 3;
	neg.s32 	%r404, %r149;
	mov.u32 	%r407, %r76;
$L__BB3_63:
	.pragma "nounroll";
	mul.wide.u32 	%rd39, %r400, 4;
	add.s64 	%rd38, %rd1, %rd39;
	// begin inline asm
	ld.global.nc.u32 %r150, [%rd38];
	// end inline asm
	mov.b32 	%f114, %r150;
	add.f32 	%f529, %f529, %f114;
	add.s32 	%r407, %r407, 512;
	add.s32 	%r400, %r400, 512;
	add.s32 	%r404, %r404, 1;
	setp.ne.s32 	%p9, %r404, 0;
	@%p9 bra 	$L__BB3_63;
$L__BB3_64:
	setp.lt.u32 	%p10, %r89, 1536;
	@%p10 bra 	$L__BB3_67;
	add.s32 	%r409, %r407, 1024;
	add.s32 	%r408, %r407, %r401;
$L__BB3_66:
	add.s32 	%r155, %r408, -512;
	mul.wide.u32 	%rd44, %r155, 4;
	add.s64 	%rd40, %rd1, %rd44;
	// begin inline asm
	ld.global.nc.u32 %r151, [%rd40];
	// end inline asm
	mov.b32 	%f115, %r151;
	add.f32 	%f116, %f529, %f115;
	mul.wide.u32 	%rd45, %r408, 4;
	add.s64 	%rd41, %rd1, %rd45;
	// begin inline asm
	ld.global.nc.u32 %r152, [%rd41];
	// end inline asm
	mov.b32 	%f117, %r152;
	add.f32 	%f118, %f116, %f117;
	add.s32 	%r156, %r408, 512;
	mul.wide.u32 	%rd46, %r156, 4;
	add.s64 	%rd42, %rd1, %rd46;
	// begin inline asm
	ld.global.nc.u32 %r153, [%rd42];
	// end inline asm
	mov.b32 	%f119, %r153;
	add.f32 	%f120, %f118, %f119;
	add.s32 	%r157, %r408, 1024;
	mul.wide.u32 	%rd47, %r157, 4;
	add.s64 	%rd43, %rd1, %rd47;
	// begin inline asm
	ld.global.nc.u32 %r154, [%rd43];
	// end inline asm
	mov.b32 	%f121, %r154;
	add.f32 	%f529, %f120, %f121;
	add.s32 	%r103, %r409, 2048;
	add.s32 	%r158, %r409, 1024;
	add.s32 	%r408, %r408, 2048;
	setp.lt.s32 	%p11, %r158, %r88;
	mov.u32 	%r409, %r103;
	@%p11 bra 	$L__BB3_66;
$L__BB3_67:
	// begin inline asm
	mov.u32 %r159, %laneid;
	// end inline asm
	mov.b32 	%r160, 1;
	mov.b32 	%r173, 31;
	mov.b32 	%r174, -1;
	// begin inline asm
	{  .reg .f32 r0;  .reg .pred p;  shfl.sync.down.b32 r0|p, %f529, %r160, %r173, %r174;  @p add.f32 r0, r0, %f529;  mov.f32 %f122, r0;}
	// end inline asm
	mov.b32 	%r163, 2;
	// begin inline asm
	{  .reg .f32 r0;  .reg .pred p;  shfl.sync.down.b32 r0|p, %f122, %r163, %r173, %r174;  @p add.f32 r0, r0, %f122;  mov.f32 %f125, r0;}
	// end inline asm
	mov.b32 	%r166, 4;
	// begin inline asm
	{  .reg .f32 r0;  .reg .pred p;  shfl.sync.down.b32 r0|p, %f125, %r166, %r173, %r174;  @p add.f32 r0, r0, %f125;  mov.f32 %f128, r0;}
	// end inline asm
	mov.b32 	%r169, 8;
	// begin inline asm
	{  .reg .f32 r0;  .reg .pred p;  shfl.sync.down.b32 r0|p, %f128, %r169, %r173, %r174;  @p add.f32 r0, r0, %f128;  mov.f32 %f131, r0;}
	// end inline asm
	mov.b32 	%r172, 16;
	// begin inline asm
	{  .reg .f32 r0;  .reg .pred p;  shfl.sync.down.b32 r0|p, %f131, %r172, %r173, %r174;  @p add.f32 r0, r0, %f131;  mov.f32 %f530, r0;}
	// end inline asm
	setp.ne.s32 	%p12, %r159, 0;
	@%p12 bra 	$L__BB3_69;
	shr.u32 	%r175, %r76, 3;
	and.b32  	%r176, %r175, 124;
	mov.u32 	%r177, _ZZN3cub18CUB_300001_SM_10006detail6reduce18DeviceReduceKernelINS2_10policy_hubIfjN4cuda3std3__44plusIvEEE10Policy1000EPfjS9_fNS7_10__identityEEEvT0_PT3_T1_NS0_13GridEvenShareISH_EET2_T4_E12temp_storage;
	add.s32 	%r178, %r177, %r176;
	st.shared.f32 	[%r178+16], %f530;
$L__BB3_69:
	bar.sync 	0;
	setp.ne.s32 	%p13, %r76, 0;
	@%p13 bra 	$L__BB3_71;
	ld.shared.f32 	%f137, [_ZZN3cub18CUB_300001_SM_10006detail6reduce18DeviceReduceKernelINS2_10policy_hubIfjN4cuda3std3__44plusIvEEE10Policy1000EPfjS9_fNS7_10__identityEEEvT0_PT3_T1_NS0_13GridEvenShareISH_EET2_T4_E12temp_storage+20];
	add.f32 	%f138, %f530, %f137;
	ld.shared.f32 	%f139, [_ZZN3cub18CUB_300001_SM_10006detail6reduce18DeviceReduceKernelINS2_10policy_hubIfjN4cuda3std3__44plusIvEEE10Policy1000EPfjS9_fNS7_10__identityEEEvT0_PT3_T1_NS0_13GridEvenShareISH_EET2_T4_E12temp_storage+24];
	add.f32 	%f140, %f138, %f139;
	ld.shared.f32 	%f141, [_ZZN3cub18CUB_300001_SM_10006detail6reduce18DeviceReduceKernelINS2_10policy_hubIfjN4cuda3std3__44plusIvEEE10Policy1000EPfjS9_fNS7_10__identityEEEvT0_PT3_T1_NS0_13GridEvenShareISH_EET2_T4_E12temp_storage+28];
	add.f32 	%f142, %f140, %f141;
	ld.shared.f32 	%f143, [_ZZN3cub18CUB_300001_SM_10006detail6reduce18DeviceReduceKernelINS2_10policy_hubIfjN4cuda3std3__44plusIvEEE10Policy1000EPfjS9_fNS7_10__identityEEEvT0_PT3_T1_NS0_13GridEvenShareISH_EET2_T4_E12temp_storage+32];
	add.f32 	%f144, %f142, %f143;
	ld.shared.f32 	%f145, [_ZZN3cub18CUB_300001_SM_10006detail6reduce18DeviceReduceKernelINS2_10policy_hubIfjN4cuda3std3__44plusIvEEE10Policy1000EPfjS9_fNS7_10__identityEEEvT0_PT3_T1_NS0_13GridEvenShareISH_EET2_T4_E12temp_storage+36];
	add.f32 	%f146, %f144, %f145;
	ld.shared.f32 	%f147, [_ZZN3cub18CUB_300001_SM_10006detail6reduce18DeviceReduceKernelINS2_10policy_hubIfjN4cuda3std3__44plusIvEEE10Policy1000EPfjS9_fNS7_10__identityEEEvT0_PT3_T1_NS0_13GridEvenShareISH_EET2_T4_E12temp_storage+40];
	add.f32 	%f148, %f146, %f147;
	ld.shared.f32 	%f149, [_ZZN3cub18CUB_300001_SM_10006detail6reduce18DeviceReduceKernelINS2_10policy_hubIfjN4cuda3std3__44plusIvEEE10Policy1000EPfjS9_fNS7_10__identityEEEvT0_PT3_T1_NS0_13GridEvenShareISH_EET2_T4_E12temp_storage+44];
	add.f32 	%f150, %f148, %f149;
	ld.shared.f32 	%f151, [_ZZN3cub18CUB_300001_SM_10006detail6reduce18DeviceReduceKernelINS2_10policy_hubIfjN4cuda3std3__44plusIvEEE10Policy1000EPfjS9_fNS7_10__identityEEEvT0_PT3_T1_NS0_13GridEvenShareISH_EET2_T4_E12temp_storage+48];
	add.f32 	%f152, %f150, %f151;
	ld.shared.f32 	%f153, [_ZZN3cub18CUB_300001_SM_10006detail6reduce18DeviceReduceKernelINS2_10policy_hubIfjN4cuda3std3__44plusIvEEE10Policy1000EPfjS9_fNS7_10__identityEEEvT0_PT3_T1_NS0_13GridEvenShareISH_EET2_T4_E12temp_storage+52];
	add.f32 	%f154, %f152, %f153;
	ld.shared.f32 	%f155, [_ZZN3cub18CUB_300001_SM_10006detail6reduce18DeviceReduceKernelINS2_10policy_hubIfjN4cuda3std3__44plusIvEEE10Policy1000EPfjS9_fNS7_10__identityEEEvT0_PT3_T1_NS0_13GridEvenShareISH_EET2_T4_E12temp_storage+56];
	add.f32 	%f156, %f154, %f155;
	ld.shared.f32 	%f157, [_ZZN3cub18CUB_300001_SM_10006detail6reduce18DeviceReduceKernelINS2_10policy_hubIfjN4cuda3std3__44plusIvEEE10Policy1000EPfjS9_fNS7_10__identityEEEvT0_PT3_T1_NS0_13GridEvenShareISH_EET2_T4_E12temp_storage+60];
	add.f32 	%f158, %f156, %f157;
	ld.shared.f32 	%f159, [_ZZN3cub18CUB_300001_SM_10006detail6reduce18DeviceReduceKernelINS2_10policy_hubIfjN4cuda3std3__44plusIvEEE10Policy1000EPfjS9_fNS7_10__identityEEEvT0_PT3_T1_NS0_13GridEvenShareISH_EET2_T4_E12temp_storage+64];
	add.f32 	%f160, %f158, %f159;
	ld.shared.f32 	%f161, [_ZZN3cub18CUB_300001_SM_10006detail6reduce18DeviceReduceKernelINS2_10policy_hubIfjN4cuda3std3__44plusIvEEE10Policy1000EPfjS9_fNS7_10__identityEEEvT0_PT3_T1_NS0_13GridEvenShareISH_EET2_T4_E12temp_storage+68];
	add.f32 	%f162, %f160, %f161;
	ld.shared.f32 	%f163, [_ZZN3cub18CUB_300001_SM_10006detail6reduce18DeviceReduceKernelINS2_10policy_hubIfjN4cuda3std3__44plusIvEEE10Policy1000EPfjS9_fNS7_10__identityEEEvT0_PT3_T1_NS0_13GridEvenShareISH_EET2_T4_E12temp_storage+72];
	add.f32 	%f164, %f162, %f163;
	ld.shared.f32 	%f165, [_ZZN3cub18CUB_300001_SM_10006detail6reduce18DeviceReduceKernelINS2_10policy_hubIfjN4cuda3std3__44plusIvEEE10Policy1000EPfjS9_fNS7_10__identityEEEvT0_PT3_T1_NS0_13GridEvenShareISH_EET2_T4_E12temp_storage+76];
	add.f32 	%f530, %f164, %f165;
$L__BB3_71:
	mov.u32 	%r375, %tid.x;
	setp.ne.s32 	%p80, %r375, 0;
	@%p80 bra 	$L__BB3_73;
	ld.param.u64 	%rd119, [_ZN3cub18CUB_300001_SM_10006detail6reduce18DeviceReduceKernelINS2_10policy_hubIfjN4cuda3std3__44plusIvEEE10Policy1000EPfjS9_fNS7_10__identityEEEvT0_PT3_T1_NS0_13GridEvenShareISH_EET2_T4__param_1];
	cvta.to.global.u64 	%rd116, %rd119;
	mul.wide.u32 	%rd117, %r3, 4;
	add.s64 	%rd118, %rd116, %rd117;
	st.global.f32 	[%rd118], %f530;
$L__BB3_73:
	ret;

}
	// .globl	_ZN3cub18CUB_300001_SM_10006detail6reduce28DeviceReduceSingleTileKernelINS2_10policy_hubIfjN4cuda3std3__44plusIvEEE10Policy1000EPfSC_iS9_ffNS7_10__identityEEEvT0_T1_T2_T3_T4_T6_
.visible .entry _ZN3cub18CUB_300001_SM_10006detail6reduce28DeviceReduceSingleTileKernelINS2_10policy_hubIfjN4cuda3std3__44plusIvEEE10Policy1000EPfSC_iS9_ffNS7_10__identityEEEvT0_T1_T2_T3_T4_T6_(
	.param .u64 .ptr .align 1 _ZN3cub18CUB_300001_SM_10006detail6reduce28DeviceReduceSingleTileKernelINS2_10policy_hubIfjN4cuda3std3__44plusIvEEE10Policy1000EPfSC_iS9_ffNS7_10__identityEEEvT0_T1_T2_T3_T4_T6__param_0,
	.param .u64 .ptr .align 1 _ZN3cub18CUB_300001_SM_10006detail6reduce28DeviceReduceSingleTileKernelINS2_10policy_hubIfjN4cuda3std3__44plusIvEEE10Policy1000EPfSC_iS9_ffNS7_10__identityEEEvT0_T1_T2_T3_T4_T6__param_1,
	.param .u32 _ZN3cub18CUB_300001_SM_10006detail6reduce28DeviceReduceSingleTileKernelINS2_10policy_hubIfjN4cuda3std3__44plusIvEEE10Policy1000EPfSC_iS9_ffNS7_10__identityEEEvT0_T1_T2_T3_T4_T6__param_2,
	.param .align 1 .b8 _ZN3cub18CUB_300001_SM_10006detail6reduce28DeviceReduceSingleTileKernelINS2_10policy_hubIfjN4cuda3std3__44plusIvEEE10Policy1000EPfSC_iS9_ffNS7_10__identityEEEvT0_T1_T2_T3_T4_T6__param_3[1],
	.param .f32 _ZN3cub18CUB_300001_SM_10006detail6reduce28DeviceReduceSingleTileKernelINS2_10policy_hubIfjN4cuda3std3__44plusIvEEE10Policy1000EPfSC_iS9_ffNS7_10__identityEEEvT0_T1_T2_T3_T4_T6__param_4,
	.param .align 1 .b8 _ZN3cub18CUB_300001_SM_10006detail6reduce28DeviceReduceSingleTileKernelINS2_10policy_hubIfjN4cuda3std3__44plusIvEEE10Policy1000EPfSC_iS9_ffNS7_10__identityEEEvT0_T1_T2_T3_T4_T6__param_5[1]
)
.maxntid 512
.minnctapersm 1
{
	.reg .pred 	%p<83>;
	.reg .b32 	%r<339>;
	.reg .b32 	%f<537>;
	.reg .b64 	%rd<133>;
	// demoted variable
	.shared .align 4 .b8 _ZZN3cub18CUB_300001_SM_10006detail6reduce28DeviceReduceSingleTileKernelINS2_10policy_hubIfjN4cuda3std3__44plusIvEEE10Policy1000EPfSC_iS9_ffNS7_10__identityEEEvT0_T1_T2_T3_T4_T6_E12temp_storage[84];
	ld.param.u64 	%rd16, [_ZN3cub18CUB_300001_SM_10006detail6reduce28DeviceReduceSingleTileKernelINS2_10policy_hubIfjN4cuda3std3__44plusIvEEE10Policy1000EPfSC_iS9_ffNS7_10__identityEEEvT0_T1_T2_T3_T4_T6__param_0];
	ld.param.u64 	%rd17, [_ZN3cub18CUB_300001_SM_10006detail6reduce28DeviceReduceSingleTileKernelINS2_10policy_hubIfjN4cuda3std3__44plusIvEEE10Policy1000EPfSC_iS9_ffNS7_10__identityEEEvT0_T1_T2_T3_T4_T6__param_1];
	ld.param.u32 	%r67, [_ZN3cub18CUB_300001_SM_10006detail6reduce28DeviceReduceSingleTileKernelINS2_10policy_hubIfjN4cuda3std3__44plusIvEEE10Policy1000EPfSC_iS9_ffNS7_10__identityEEEvT0_T1_T2_T3_T4_T6__param_2];
	ld.param.f32 	%f54, [_ZN3cub18CUB_300001_SM_10006detail6reduce28DeviceReduceSingleTileKernelINS2_10policy_hubIfjN4cuda3std3__44plusIvEEE10Policy1000EPfSC_iS9_ffNS7_10__identityEEEvT0_T1_T2_T3_T4_T6__param_4];
	cvta.to.global.u64 	%rd1, %rd17;
	setp.ne.s32 	%p1, %r67, 0;
	@%p1 bra 	$L__BB4_3;
	mov.u32 	%r312, %tid.x;
	setp.ne.s32 	%p82, %r312, 0;
	@%p82 bra 	$L__BB4_74;
	st.global.f32 	[%rd1], %f54;
	bra.uni 	$L__BB4_74;
$L__BB4_3:
	and.b64  	%rd18, %rd16, 7;
	setp.ne.s64 	%p2, %rd18, 0;
	@%p2 bra 	$L__BB4_38;
	setp.gt.s32 	%p42, %r67, 8191;
	@%p42 bra 	$L__BB4_22;
	mov.u32 	%r1, %tid.x;
	setp.ge.s32 	%p54, %r1, %r67;
	mov.f32 	%f515, 0f00000000;
	mov.u32 	%r316, %r1;
	@%p54 bra 	$L__BB4_7;
	mul.wide.u32 	%rd121, %r1, 4;
	add.s64 	%rd120, %rd16, %rd121;
	// begin inline asm
	ld.global.nc.u32 %r256, [%rd120];
	// end inline asm
	mov.b32 	%f515, %r256;
	add.s32 	%r316, %r1, 512;
$L__BB4_7:
	setp.ge.s32 	%p55, %r316, %r67;
	@%p55 bra 	$L__BB4_13;
	not.b32 	%r257, %r316;
	add.s32 	%r4, %r67, %r257;
	and.b32  	%r258, %r4, 1536;
	setp.eq.s32 	%p56, %r258, 1536;
	@%p56 bra 	$L__BB4_11;
	mul.wide.u32 	%rd122, %r316, 4;
	add.s64 	%rd129, %rd16, %rd122;
	shr.u32 	%r259, %r4, 9;
	add.s32 	%r260, %r259, 1;
	and.b32  	%r261, %r260, 3;
	neg.s32 	%r314, %r261;
$L__BB4_10:
	.pragma "nounroll";
	// begin inline asm
	ld.global.nc.u32 %r262, [%rd129];
	// end inline asm
	mov.b32 	%f398, %r262;
	add.f32 	%f515, %f515, %f398;
	add.s32 	%r316, %r316, 512;
	add.s64 	%rd129, %rd129, 2048;
	add.s32 	%r314, %r314, 1;
	setp.ne.s32 	%p57, %r314, 0;
	@%p57 bra 	$L__BB4_10;
$L__BB4_11:
	setp.lt.u32 	%p58, %r4, 1536;
	@%p58 bra 	$L__BB4_13;
$L__BB4_12:
	mul.wide.s32 	%rd128, %r316, 4;
	add.s64 	%rd124, %rd16, %rd128;
	// begin inline asm
	ld.global.nc.u32 %r263, [%rd124];
	// end inline asm
	mov.b32 	%f399, %r263;
	add.f32 	%f400, %f515, %f399;
	add.s64 	%rd125, %rd124, 2048;
	// begin inline asm
	ld.global.nc.u32 %r264, [%rd125];
	// end inline asm
	mov.b32 	%f401, %r264;
	add.f32 	%f402, %f400, %f401;
	add.s64 	%rd126, %rd124, 4096;
	// begin inline asm
	ld.global.nc.u32 %r265, [%rd126];
	// end inline asm
	mov.b32 	%f403, %r265;
	add.f32 	%f404, %f402, %f403;
	add.s64 	%rd127, %rd124, 6144;
	// begin inline asm
	ld.global.nc.u32 %r266, [%rd127];
	// end inline asm
	mov.b32 	%f405, %r266;
	add.f32 	%f515, %f404, %f405;
	add.s32 	%r316, %r316, 2048;
	setp.lt.s32 	%p59, %r316, %r67;
	@%p59 bra 	$L__BB4_12;
$L__BB4_13:
	setp.lt.s32 	%p60, %r67, 512;
	@%p60 bra 	$L__BB4_18;
	// begin inline asm
	mov.u32 %r291, %laneid;
	// end inline asm
	mov.b32 	%r292, 1;
	mov.b32 	%r305, 31;
	mov.b32 	%r306, -1;
	// begin inline asm
	{  .reg .f32 r0;  .reg .pred p;  shfl.sync.down.b32 r0|p, %f515, %r292, %r305, %r306;  @p add.f32 r0, r0, %f515;  mov.f32 %f465, r0;}
	// end inline asm
	mov.b32 	%r295, 2;
	// begin inline asm
	{  .reg .f32 r0;  .reg .pred p;  shfl.sync.down.b32 r0|p, %f465, %r295, %r305, %r306;  @p add.f32 r0, r0, %f465;  mov.f32 %f468, r0;}
	// end inline asm
	mov.b32 	%r298, 4;
	// begin inline asm
	{  .reg .f32 r0;  .reg .pred p;  shfl.sync.down.b32 r0|p, %f468, %r298, %r305, %r306;  @p add.f32 r0, r0, %f468;  mov.f32 %f471, r0;}
	// end inline asm
	mov.b32 	%r301, 8;
	// begin inline asm
	{  .reg .f32 r0;  .reg .pred p;  shfl.sync.down.b32 r0|p, %f471, %r301, %r305, %r306;  @p add.f32 r0, r0, %f471;  mov.f32 %f474, r0;}
	// end inline asm
	mov.b32 	%r304, 16;
	// begin inline asm
	{  .reg .f32 r0;  .reg .pred p;  shfl.sync.down.b32 r0|p, %f474, %r304, %r305, %r306;  @p add.f32 r0, r0, %f474;  mov.f32 %f536, r0;}
	// end inline asm
	setp.ne.s32 	%p79, %r291, 0;
	@%p79 bra 	$L__BB4_16;
	shr.u32 	%r307, %r1, 3;
	and.b32  	%r308, %r307, 124;
	mov.u32 	%r309, _ZZN3cub18CUB_300001_SM_10006detail6reduce28DeviceReduceSingleTileKernelINS2_10policy_hubIfjN4cuda3std3__44plusIvEEE10Policy1000EPfSC_iS9_ffNS7_10__identityEEEvT0_T1_T2_T3_T4_T6_E12temp_storage;
	add.s32 	%r310, %r309, %r308;
	st.shared.f32 	[%r310+16], %f536;
$L__BB4_16:
	bar.sync 	0;
	setp.ne.s32 	%p80, %r1, 0;
	@%p80 bra 	$L__BB4_72;
	ld.shared.f32 	%f480, [_ZZN3cub18CUB_300001_SM_10006detail6reduce28DeviceReduceSingleTileKernelINS2_10policy_hubIfjN4cuda3std3__44plusIvEEE10Policy1000EPfSC_iS9_ffNS7_10__identityEEEvT0_T1_T2_T3_T4_T6_E12temp_storage+20];
	add.f32 	%f481, %f536, %f480;
	ld.shared.f32 	%f482, [_ZZN3cub18CUB_300001_SM_10006detail6reduce28DeviceReduceSingleTileKernelINS2_10policy_hubIfjN4cuda3std3__44plusIvEEE10Policy1000EPfSC_iS9_ffNS7_10__identityEEEvT0_T1_T2_T3_T4_T6_E12temp_storage+24];
	add.f32 	%f483, %f481, %f482;
	ld.shared.f32 	%f484, [_ZZN3cub18CUB_300001_SM_10006detail6reduce28DeviceReduceSingleTileKernelINS2_10policy_hubIfjN4cuda3std3__44plusIvEEE10Policy1000EPfSC_iS9_ffNS7_10__identityEEEvT0_T1_T2_T3_T4_T6_E12temp_storage+28];
	add.f32 	%f485, %f483, %f484;
	ld.shared.f32 	%f486, [_ZZN3cub18CUB_300001_SM_10006detail6reduce28DeviceReduceSingleTileKernelINS2_10policy_hubIfjN4cuda3std3__44plusIvEEE10Policy1000EPfSC_iS9_ffNS7_10__identityEEEvT0_T1_T2_T3_T4_T6_E12temp_storage+32];
	add.f32 	%f487, %f485, %f486;
	ld.shared.f32 	%f488, [_ZZN3cub18CUB_300001_SM_10006detail6reduce28DeviceReduceSingleTileKernelINS2_10policy_hubIfjN4cuda3std3__44plusIvEEE10Policy1000EPfSC_iS9_ffNS7_10__identityEEEvT0_T1_T2_T3_T4_T6_E12temp_storage+36];
	add.f32 	%f489, %f487, %f488;
	ld.shared.f32 	%f490, [_ZZN3cub18CUB_300001_SM_10006detail6reduce28DeviceReduceSingleTileKernelINS2_10policy_hubIfjN4cuda3std3__44plusIvEEE10Policy1000EPfSC_iS9_ffNS7_10__identityEEEvT0_T1_T2_T3_T4_T6_E12temp_storage+40];
	add.f32 	%f491, %f489, %f490;
	ld.shared.f32 	%f492, [_ZZN3cub18CUB_300001_SM_10006detail6reduce28DeviceReduceSingleTileKernelINS2_10policy_hubIfjN4cuda3std3__44plusIvEEE10Policy1000EPfSC_iS9_ffNS7_10__identityEEEvT0_T1_T2_T3_T4_T6_E12temp_storage+44];
	add.f32 	%f493, %f491, %f492;
	ld.shared.f32 	%f494, [_ZZN3cub18CUB_300001_SM_10006detail6reduce28DeviceReduceSingleTileKernelINS2_10policy_hubIfjN4cuda3std3__44plusIvEEE10Policy1000EPfSC_iS9_ffNS7_10__identityEEEvT0_T1_T2_T3_T4_T6_E12temp_storage+48];
	add.f32 	%f495, %f493, %f494;
	ld.shared.f32 	%f496, [_ZZN3cub18CUB_300001_SM_10006detail6reduce28DeviceReduceSingleTileKernelINS2_10policy_hubIfjN4cuda3std3__44plusIvEEE10Policy1000EPfSC_iS9_ffNS7_10__identityEEEvT0_T1_T2_T3_T4_T6_E12temp_storage+52];
	add.f32 	%f497, %f495, %f496;
	ld.shared.f32 	%f498, [_ZZN3cub18CUB_300001_SM_10006detail6reduce28DeviceReduceSingleTileKernelINS2_10policy_hubIfjN4cuda3std3__44plusIvEEE10Policy1000EPfSC_iS9_ffNS7_10__identityEEEvT0_T1_T2_T3_T4_T6_E12temp_storage+56];
	add.f32 	%f499, %f497, %f498;
	ld.shared.f32 	%f500, [_ZZN3cub18CUB_300001_SM_10006detail6reduce28DeviceReduceSingleTileKernelINS2_10policy_hubIfjN4cuda3std3__44plusIvEEE10Policy1000EPfSC_iS9_ffNS7_10__identityEEEvT0_T1_T2_T3_T4_T6_E12temp_storage+60];
	add.f32 	%f501, %f499, %f500;
	ld.shared.f32 	%f502, [_ZZN3cub18CUB_300001_SM_10006detail6reduce28DeviceReduceSingleTileKernelINS2_10policy_hubIfjN4cuda3std3__44plusIvEEE10Policy1000EPfSC_iS9_ffNS7_10__identityEEEvT0_T1_T2_T3_T4_T6_E12temp_storage+64];
	add.f32 	%f503, %f501, %f502;
	ld.shared.f32 	%f504, [_ZZN3cub18CUB_300001_SM_10006detail6reduce28DeviceReduceSingleTileKernelINS2_10policy_hubIfjN4cuda3std3__44plusIvEEE10Policy1000EPfSC_iS9_ffNS7_10__identityEEEvT0_T1_T2_T3_T4_T6_E12temp_storage+68];
	add.f32 	%f505, %f503, %f504;
	ld.shared.f32 	%f506, [_ZZN3cub18CUB_300001_SM_10006detail6reduce28DeviceReduceSingleTileKernelINS2_10policy_hubIfjN4cuda3std3__44plusIvEEE10Policy1000EPfSC_iS9_ffNS7_10__identityEEEvT0_T1_T2_T3_T4_T6_E12temp_storage+72];
	add.f32 	%f507, %f505, %f506;
	ld.shared.f32 	%f508, [_ZZN3cub18CUB_300001_SM_10006detail6reduce28DeviceReduceSingleTileKernelINS2_10policy_hubIfjN4cuda3std3__44plusIvEEE10Policy1000EPfSC_iS9_ffNS7_10__identityEEEvT0_T1_T2_T3_T4_T6_E12temp_storage+76];
	add.f32 	%f536, %f507, %f508;
	bra.uni 	$L__BB4_72;
$L__BB4_18:
	// begin inline asm
	mov.u32 %r267, %laneid;
	// end inline asm
	and.b32  	%r283, %r1, 992;
	add.s32 	%r284, %r283, 32;
	setp.gt.s32 	%p61, %r284, %r67;
	not.b32 	%r285, %r283;
	add.s32 	%r286, %r67, %r285;
	selp.b32 	%r281, %r286, 31, %p61;
	mov.b32 	%r268, 1;
	mov.b32 	%r282, -1;
	// begin inline asm
	{  .reg .f32 r0;  .reg .pred p;  shfl.sync.down.b32 r0|p, %f515, %r268, %r281, %r282;  @p add.f32 r0, r0, %f515;  mov.f32 %f406, r0;}
	// end inline asm
	mov.b32 	%r271, 2;
	// begin inline asm
	{  .reg .f32 r0;  .reg .pred p;  shfl.sync.down.b32 r0|p, %f406, %r271, %r281, %r282;  @p add.f32 r0, r0, %f406;  mov.f32 %f409, r0;}
	// end inline asm
	mov.b32 	%r274, 4;
	// begin inline asm
	{  .reg .f32 r0;  .reg .pred p;  shfl.sync.down.b32 r0|p, %f409, %r274, %r281, %r282;  @p add.f32 r0, r0, %f409;  mov.f32 %f412, r0;}
	// end inline asm
	mov.b32 	%r277, 8;
	// begin inline asm
	{  .reg .f32 r0;  .reg .pred p;  shfl.sync.down.b32 r0|p, %f412, %r277, %r281, %r282;  @p add.f32 r0, r0, %f412;  mov.f32 %f415, r0;}
	// end inline asm
	mov.b32 	%r280, 16;
	// begin inline asm
	{  .reg .f32 r0;  .reg .pred p;  shfl.sync.down.b32 r0|p, %f415, %r280, %r281, %r282;  @p add.f32 r0, r0, %f415;  mov.f32 %f536, r0;}
	// end inline asm
	setp.ne.s32 	%p62, %r267, 0;
	@%p62 bra 	$L__BB4_20;
	shr.u32 	%r287, %r1, 3;
	and.b32  	%r288, %r287, 124;
	mov.u32 	%r289, _ZZN3cub18CUB_300001_SM_10006detail6reduce28DeviceReduceSingleTileKernelINS2_10policy_hubIfjN4cuda3std3__44plusIvEEE10Policy1000EPfSC_iS9_ffNS7_10__identityEEEvT0_T1_T2_T3_T4_T6_E12temp_storage;
	add.s32 	%r290, %r289, %r288;
	st.shared.f32 	[%r290+16], %f536;
$L__BB4_20:
	bar.sync 	0;
	setp.ne.s32 	%p63, %r1, 0;
	@%p63 bra 	$L__BB4_72;
	setp.gt.s32 	%p64, %r67, 32;
	ld.shared.f32 	%f421, [_ZZN3cub18CUB_300001_SM_10006detail6reduce28DeviceReduceSingleTileKernelINS2_10policy_hubIfjN4cuda3std3__44plusIvEEE10Policy1000EPfSC_iS9_ffNS7_10__identityEEEvT0_T1_T2_T3_T4_T6_E12temp_storage+20];
	add.f32 	%f422, %f536, %f421;
	selp.f32 	%f423, %f422, %f536, %p64;
	setp.gt.s32 	%p65, %r67, 64;
	ld.shared.f32 	%f424, [_ZZN3cub18CUB_300001_SM_10006detail6reduce28DeviceReduceSingleTileKernelINS2_10policy_hubIfjN4cuda3std3__44plusIvEEE10Policy1000EPfSC_iS9_ffNS7_10__identityEEEvT0_T1_T2_T3_T4_T6_E12temp_storage+24];
	add.f32 	%f425, %f424, %f423;
	selp.f32 	%f426, %f425, %f423, %p65;
	setp.gt.s32 	%p66, %r67, 96;
	ld.shared.f32 	%f427, [_ZZN3cub18CUB_300001_SM_10006detail6reduce28DeviceReduceSingleTileKernelINS2_10policy_hubIfjN4cuda3std3__44plusIvEEE10Policy1000EPfSC_iS9_ffNS7_10__identityEEEvT0_T1_T2_T3_T4_T6_E12temp_storage+28];
	add.f32 	%f428, %f427, %f426;
	selp.f32 	%f429, %f428, %f426, %p66;
	setp.gt.s32 	%p67, %r67, 128;
	ld.shared.f32 	%f430, [_ZZN3cub18CUB_300001_SM_10006detail6reduce28DeviceReduceSingleTileKernelINS2_10policy_hubIfjN4cuda3std3__44plusIvEEE10Policy1000EPfSC_iS9_ffNS7_10__identityEEEvT0_T1_T2_T3_T4_T6_E12temp_storage+32];
	add.f32 	%f431, %f430, %f429;
	selp.f32 	%f432, %f431, %f429, %p67;
	setp.gt.s32 	%p68, %r67, 160;
	ld.shared.f32 	%f433, [_ZZN3cub18CUB_300001_SM_10006detail6reduce28DeviceReduceSingleTileKernelINS2_10policy_hubIfjN4cuda3std3__44plusIvEEE10Policy1000EPfSC_iS9_ffNS7_10__identityEEEvT0_T1_T2_T3_T4_T6_E12temp_storage+36];
	add.f32 	%f434, %f433, %f432;
	selp.f32 	%f435, %f434, %f432, %p68;
	setp.gt.s32 	%p69, %r67, 192;
	ld.shared.f32 	%f436, [_ZZN3cub18CUB_300001_SM_10006detail6reduce28DeviceReduceSingleTileKernelINS2_10policy_hubIfjN4cuda3std3__44plusIvEEE10Policy1000EPfSC_iS9_ffNS7_10__identityEEEvT0_T1_T2_T3_T4_T6_E12temp_storage+40];
	add.f32 	%f437, %f436, %f435;
	selp.f32 	%f438, %f437, %f435, %p69;
	setp.gt.s32 	%p70, %r67, 224;
	ld.shared.f32 	%f439, [_ZZN3cub18CUB_300001_SM_10006detail6reduce28DeviceReduceSingleTileKernelINS2_10policy_hubIfjN4cuda3std3__44plusIvEEE10Policy1000EPfSC_iS9_ffNS7_10__identityEEEvT0_T1_T2_T3_T4_T6_E12temp_storage+44];
	add.f32 	%f440, %f439, %f438;
	selp.f32 	%f441, %f440, %f438, %p70;
	setp.gt.s32 	%p71, %r67, 256;
	ld.shared.f32 	%f442, [_ZZN3cub18CUB_300001_SM_10006detail6reduce28DeviceReduceSingleTileKernelINS2_10policy_hubIfjN4cuda3std3__44plusIvEEE10Policy1000EPfSC_iS9_ffNS7_10__identityEEEvT0_T1_T2_T3_T4_T6_E12temp_storage+48];
	add.f32 	%f443, %f442, %f441;
	selp.f32 	%f444, %f443, %f441, %p71;
	setp.gt.s32 	%p72, %r67, 288;
	ld.shared.f32 	%f445, [_ZZN3cub18CUB_300001_SM_10006detail6reduce28DeviceReduceSingleTileKernelINS2_10policy_hubIfjN4cuda3std3__44plusIvEEE10Policy1000EPfSC_iS9_ffNS7_10__identityEEEvT0_T1_T2_T3_T4_T6_E12temp_storage+52];
	add.f32 	%f446, %f445, %f444;
	selp.f32 	%f447, %f446, %f444, %p72;
	setp.gt.s32 	%p73, %r67, 320;
	ld.shared.f32 	%f448, [_ZZN3cub18CUB_300001_SM_10006detail6reduce28DeviceReduceSingleTileKernelINS2_10policy_hubIfjN4cuda3std3__44plusIvEEE10Policy1000EPfSC_iS9_ffNS7_10__identityEEEvT0_T1_T2_T3_T4_T6_E12temp_storage+56];
	add.f32 	%f449, %f448, %f447;
	selp.f32 	%f450, %f449, %f447, %p73;
	setp.gt.s32 	%p74, %r67, 352;
	ld.shared.f32 	%f451, [_ZZN3cub18CUB_300001_SM_10006detail6reduce28DeviceReduceSingleTileKernelINS2_10policy_hubIfjN4cuda3std3__44plusIvEEE10Policy1000EPfSC_iS9_ffNS7_10__identityEEEvT0_T1_T2_T3_T4_T6_E12temp_storage+60];
	add.f32 	%f452, %f451, %f450;
	selp.f32 	%f453, %f452, %f450, %p74;
	setp.gt.s32 	%p75, %r67, 384;
	ld.shared.f32 	%f454, [_ZZN3cub18CUB_300001_SM_10006detail6reduce28DeviceReduceSingleTileKernelINS2_10policy_hubIfjN4cuda3std3__44plusIvEEE10Policy1000EPfSC_iS9_ffNS7_10__identityEEEvT0_T1_T2_T3_T4_T6_E12temp_storage+64];
	add.f32 	%f455, %f454, %f453;
	selp.f32 	%f456, %f455, %f453, %p75;
	setp.gt.s32 	%p76, %r67, 416;
	ld.shared.f32 	%f457, [_ZZN3cub18CUB_300001_SM_10006detail6reduce28DeviceReduceSingleTileKernelINS2_10policy_hubIfjN4cuda3std3__44plusIvEEE10Policy1000EPfSC_iS9_ffNS7_10__identityEEEvT0_T1_T2_T3_T4_T6_E12temp_storage+68];
	add.f32 	%f458, %f457, %f456;
	selp.f32 	%f459, %f458, %f456, %p76;
	setp.gt.s32 	%p77, %r67, 448;
	ld.shared.f32 	%f460, [_ZZN3cub18CUB_300001_SM_10006detail6reduce28DeviceReduceSingleTileKernelINS2_10policy_hubIfjN4cuda3std3__44plusIvEEE10Policy1000EPfSC_iS9_ffNS7_10__identityEEEvT0_T1_T2_T3_T4_T6_E12temp_storage+72];
	add.f32 	%f461, %f460, %f459;
	selp.f32 	%f462, %f461, %f459, %p77;
	setp.gt.s32 	%p78, %r67, 480;
	ld.shared.f32 	%f463, [_ZZN3cub18CUB_300001_SM_10006detail6reduce28DeviceReduceSingleTileKernelINS2_10policy_hubIfjN4cuda3std3__44plusIvEEE10Policy1000EPfSC_iS9_ffNS7_10__identityEEEvT0_T1_T2_T3_T4_T6_E12temp_storage+76];
	add.f32 	%f464, %f463, %f462;
	selp.f32 	%f536, %f464, %f462, %p78;
	bra.uni 	$L__BB4_72;
$L__BB4_22:
	mov.u32 	%r13, %tid.x;
	shl.b32 	%r190, %r13, 1;
	mul.wide.u32 	%rd90, %r190, 4;
	add.s64 	%rd75, %rd16, %rd90;
	// begin inline asm
	ld.global.nc.u64 %rd74, [%rd75];
	// end inline asm
	mov.b64 	{%r191, %r192}, %rd74;
	mov.b32 	%f282, %r192;
	mov.b32 	%f283, %r191;
	add.s64 	%rd77, %rd75, 4096;
	// begin inline asm
	ld.global.nc.u64 %rd76, [%rd77];
	// end inline asm
	mov.b64 	{%r193, %r194}, %rd76;
	mov.b32 	%f284, %r194;
	mov.b32 	%f285, %r193;
	add.s64 	%rd79, %rd75, 8192;
	// begin inline asm
	ld.global.nc.u64 %rd78, [%rd79];
	// end inline asm
	mov.b64 	{%r195, %r196}, %rd78;
	mov.b32 	%f286, %r196;
	mov.b32 	%f287, %r195;
	add.s64 	%rd81, %rd75, 12288;
	// begin inline asm
	ld.global.nc.u64 %rd80, [%rd81];
	// end inline asm
	mov.b64 	{%r197, %r198}, %rd80;
	mov.b32 	%f288, %r198;
	mov.b32 	%f289, %r197;
	add.s64 	%rd83, %rd75, 16384;
	// begin inline asm
	ld.global.nc.u64 %rd82, [%rd83];
	// end inline asm
	mov.b64 	{%r199, %r200}, %rd82;
	mov.b32 	%f290, %r200;
	mov.b32 	%f291, %r199;
	add.s64 	%rd85, %rd75, 20480;
	// begin inline asm
	ld.global.nc.u64 %rd84, [%rd85];
	// end inline asm
	mov.b64 	{%r201, %r202}, %rd84;
	mov.b32 	%f292, %r202;
	mov.b32 	%f293, %r201;
	add.s64 	%rd87, %rd75, 24576;
	// begin inline asm
	ld.global.nc.u64 %rd86, [%rd87];
	// end inline asm
	mov.b64 	{%r203, %r204}, %rd86;
	mov.b32 	%f294, %r204;
	mov.b32 	%f295, %r203;
	add.s64 	%rd89, %rd75, 28672;
	// begin inline asm
	ld.global.nc.u64 %rd88, [%rd89];
	// end inline asm
	mov.b64 	{%r205, %r206}, %rd88;
	mov.b32 	%f296, %r206;
	mov.b32 	%f297, %r205;
	add.f32 	%f298, %f283, %f282;
	add.f32 	%f299, %f285, %f284;
	add.f32 	%f300, %f287, %f286;
	add.f32 	%f301, %f289, %f288;
	add.f32 	%f302, %f291, %f290;
	add.f32 	%f303, %f293, %f292;
	add.f32 	%f304, %f295, %f294;
	add.f32 	%f305, %f297, %f296;
	add.f32 	%f306, %f298, %f299;
	add.f32 	%f307, %f300, %f301;
	add.f32 	%f308, %f302, %f303;
	add.f32 	%f309, %f304, %f305;
	add.f32 	%f310, %f306, %f307;
	add.f32 	%f311, %f308, %f309;
	add.f32 	%f522, %f310, %f311;
	setp.lt.u32 	%p43, %r67, 16384;
	mov.b32 	%r319, 8192;
	@%p43 bra 	$L__BB4_26;
	add.s32 	%r14, %r67, -8192;
	mov.b32 	%r319, 8192;
$L__BB4_24:
	mul.wide.s32 	%rd107, %r319, 4;
	add.s64 	%rd92, %rd75, %rd107;
	// begin inline asm
	ld.global.nc.u64 %rd91, [%rd92];
	// end inline asm
	mov.b64 	{%r208, %r209}, %rd91;
	mov.b32 	%f312, %r209;
	mov.b32 	%f313, %r208;
	add.s64 	%rd94, %rd92, 4096;
	// begin inline asm
	ld.global.nc.u64 %rd93, [%rd94];
	// end inline asm
	mov.b64 	{%r210, %r211}, %rd93;
	mov.b32 	%f314, %r211;
	mov.b32 	%f315, %r210;
	add.s64 	%rd96, %rd92, 8192;
	// begin inline asm
	ld.global.nc.u64 %rd95, [%rd96];
	// end inline asm
	mov.b64 	{%r212, %r213}, %rd95;
	mov.b32 	%f316, %r213;
	mov.b32 	%f317, %r212;
	add.s64 	%rd98, %rd92, 12288;
	// begin inline asm
	ld.global.nc.u64 %rd97, [%rd98];
	// end inline asm
	mov.b64 	{%r214, %r215}, %rd97;
	mov.b32 	%f318, %r215;
	mov.b32 	%f319, %r214;
	add.s64 	%rd100, %rd92, 16384;
	// begin inline asm
	ld.global.nc.u64 %rd99, [%rd100];
	// end inline asm
	mov.b64 	{%r216, %r217}, %rd99;
	mov.b32 	%f320, %r217;
	mov.b32 	%f321, %r216;
	add.s64 	%rd102, %rd92, 20480;
	// begin inline asm
	ld.global.nc.u64 %rd101, [%rd102];
	// end inline asm
	mov.b64 	{%r218, %r219}, %rd101;
	mov.b32 	%f322, %r219;
	mov.b32 	%f323, %r218;
	add.s64 	%rd104, %rd92, 24576;
	// begin inline asm
	ld.global.nc.u64 %rd103, [%rd104];
	// end inline asm
	mov.b64 	{%r220, %r221}, %rd103;
	mov.b32 	%f324, %r221;
	mov.b32 	%f325, %r220;
	add.s64 	%rd106, %rd92, 28672;
	// begin inline asm
	ld.global.nc.u64 %rd105, [%rd106];
	// end inline asm
	mov.b64 	{%r222, %r223}, %rd105;
	mov.b32 	%f326, %r223;
	mov.b32 	%f327, %r222;
	add.f32 	%f328, %f522, %f313;
	add.f32 	%f329, %f312, %f315;
	add.f32 	%f330, %f314, %f317;
	add.f32 	%f331, %f316, %f319;
	add.f32 	%f332, %f318, %f321;
	add.f32 	%f333, %f320, %f323;
	add.f32 	%f334, %f322, %f325;
	add.f32 	%f335, %f324, %f327;
	add.f32 	%f336, %f328, %f329;
	add.f32 	%f337, %f330, %f331;
	add.f32 	%f338, %f332, %f333;
	add.f32 	%f339, %f334, %f335;
	add.f32 	%f340, %f336, %f337;
	add.f32 	%f341, %f338, %f339;
	add.f32 	%f342, %f340, %f341;
	add.f32 	%f522, %f342, %f326;
	sub.s32 	%r224, %r67, %r319;
	setp.lt.s32 	%p44, %r224, 8192;
	@%p44 bra 	$L__BB4_34;
	add.s32 	%r319, %r319, 8192;
	setp.le.s32 	%p45, %r319, %r14;
	@%p45 bra 	$L__BB4_24;
$L__BB4_26:
	setp.le.s32 	%p46, %r67, %r319;
	@%p46 bra 	$L__BB4_34;
	sub.s32 	%r18, %r67, %r319;
	setp.ge.s32 	%p47, %r13, %r18;
	@%p47 bra 	$L__BB4_34;
	not.b32 	%r225, %r13;
	add.s32 	%r226, %r67, %r225;
	sub.s32 	%r19, %r226, %r319;
	and.b32  	%r227, %r19, 1536;
	setp.eq.s32 	%p48, %r227, 1536;
	mov.u32 	%r323, %r13;
	@%p48 bra 	$L__BB4_31;
	add.s32 	%r321, %r13, %r319;
	shr.u32 	%r228, %r19, 9;
	add.s32 	%r229, %r228, 1;
	and.b32  	%r230, %r229, 3;
	neg.s32 	%r320, %r230;
	mov.u32 	%r323, %r13;
$L__BB4_30:
	.pragma "nounroll";
	mul.wide.u32 	%rd109, %r321, 4;
	add.s64 	%rd108, %rd16, %rd109;
	// begin inline asm
	ld.global.nc.u32 %r231, [%rd108];
	// end inline asm
	mov.b32 	%f344, %r231;
	add.f32 	%f522, %f522, %f344;
	add.s32 	%r323, %r323, 512;
	add.s32 	%r321, %r321, 512;
	add.s32 	%r320, %r320, 1;
	setp.ne.s32 	%p49, %r320, 0;
	@%p49 bra 	$L__BB4_30;
$L__BB4_31:
	setp.lt.u32 	%p50, %r19, 1536;
	@%p50 bra 	$L__BB4_34;
	cvt.u64.u32 	%rd110, %r323;
	cvt.u64.u32 	%rd111, %r319;
	add.s64 	%rd112, %rd110, %rd111;
	shl.b64 	%rd113, %rd112, 2;
	add.s64 	%rd114, %rd113, %rd16;
	add.s64 	%rd130, %rd114, 4096;
	add.s32 	%r324, %r323, %r319;
$L__BB4_33:
	mul.wide.u32 	%rd119, %r324, 4;
	add.s64 	%rd115, %rd16, %rd119;
	// begin inline asm
	ld.global.nc.u32 %r232, [%rd115];
	// end inline asm
	mov.b32 	%f345, %r232;
	add.f32 	%f346, %f522, %f345;
	add.s64 	%rd116, %rd130, -2048;
	// begin inline asm
	ld.global.nc.u32 %r233, [%rd116];
	// end inline asm
	mov.b32 	%f347, %r233;
	add.f32 	%f348, %f346, %f347;
	// begin inline asm
	ld.global.nc.u32 %r234, [%rd130];
	// end inline asm
	mov.b32 	%f349, %r234;
	add.f32 	%f350, %f348, %f349;
	add.s64 	%rd118, %rd130, 2048;
	// begin inline asm
	ld.global.nc.u32 %r235, [%rd118];
	// end inline asm
	mov.b32 	%f351, %r235;
	add.f32 	%f522, %f350, %f351;
	add.s32 	%r323, %r323, 2048;
	add.s64 	%rd130, %rd130, 8192;
	add.s32 	%r324, %r324, 2048;
	setp.lt.s32 	%p51, %r323, %r18;
	@%p51 bra 	$L__BB4_33;
$L__BB4_34:
	// begin inline asm
	mov.u32 %r236, %laneid;
	// end inline asm
	mov.b32 	%r237, 1;
	mov.b32 	%r250, 31;
	mov.b32 	%r251, -1;
	// begin inline asm
	{  .reg .f32 r0;  .reg .pred p;  shfl.sync.down.b32 r0|p, %f522, %r237, %r250, %r251;  @p add.f32 r0, r0, %f522;  mov.f32 %f352, r0;}
	// end inline asm
	mov.b32 	%r240, 2;
	// begin inline asm
	{  .reg .f32 r0;  .reg .pred p;  shfl.sync.down.b32 r0|p, %f352, %r240, %r250, %r251;  @p add.f32 r0, r0, %f352;  mov.f32 %f355, r0;}
	// end inline asm
	mov.b32 	%r243, 4;
	// begin inline asm
	{  .reg .f32 r0;  .reg .pred p;  shfl.sync.down.b32 r0|p, %f355, %r243, %r250, %r251;  @p add.f32 r0, r0, %f355;  mov.f32 %f358, r0;}
	// end inline asm
	mov.b32 	%r246, 8;
	// begin inline asm
	{  .reg .f32 r0;  .reg .pred p;  shfl.sync.down.b32 r0|p, %f358, %r246, %r250, %r251;  @p add.f32 r0, r0, %f358;  mov.f32 %f361, r0;}
	// end inline asm
	mov.b32 	%r249, 16;
	// begin inline asm
	{  .reg .f32 r0;  .reg .pred p;  shfl.sync.down.b32 r0|p, %f361, %r249, %r250, %r251;  @p add.f32 r0, r0, %f361;  mov.f32 %f536, r0;}
	// end inline asm
	setp.ne.s32 	%p52, %r236, 0;
	@%p52 bra 	$L__BB4_36;
	shr.u32 	%r252, %r13, 3;
	and.b32  	%r253, %r252, 124;
	mov.u32 	%r254, _ZZN3cub18CUB_300001_SM_10006detail6reduce28DeviceReduceSingleTileKernelINS2_10policy_hubIfjN4cuda3std3__44plusIvEEE10Policy1000EPfSC_iS9_ffNS7_10__identityEEEvT0_T1_T2_T3_T4_T6_E12temp_storage;
	add.s32 	%r255, %r254, %r253;
	st.shared.f32 	[%r255+16], %f536;
$L__BB4_36:
	bar.sync 	0;
	setp.ne.s32 	%p53, %r13, 0;
	@%p53 bra 	$L__BB4_72;
	ld.shared.f32 	%f367, [_ZZN3cub18CUB_300001_SM_10006detail6reduce28DeviceReduceSingleTileKernelINS2_10policy_hubIfjN4cuda3std3__44plusIvEEE10Policy1000EPfSC_iS9_ffNS7_10__identityEEEvT0_T1_T2_T3_T4_T6_E12temp_storage+20];
	add.f32 	%f368, %f536, %f367;
	ld.shared.f32 	%f369, [_ZZN3cub18CUB_300001_SM_10006detail6reduce28DeviceReduceSingleTileKernelINS2_10policy_hubIfjN4cuda3std3__44plusIvEEE10Policy1000EPfSC_iS9_ffNS7_10__identityEEEvT0_T1_T2_T3_T4_T6_E12temp_storage+24];
	add.f32 	%f370, %f368, %f369;
	ld.shared.f32 	%f371, [_ZZN3cub18CUB_300001_SM_10006detail6reduce28DeviceReduceSingleTileKernelINS2_10policy_hubIfjN4cuda3std3__44plusIvEEE10Policy1000EPfSC_iS9_ffNS7_10__identityEEEvT0_T1_T2_T3_T4_T6_E12temp_storage+28];
	add.f32 	%f372, %f370, %f371;
	ld.shared.f32 	%f373, [_ZZN3cub18CUB_300001_SM_10006detail6reduce28DeviceReduceSingleTileKernelINS2_10policy_hubIfjN4cuda3std3__44plusIvEEE10Policy1000EPfSC_iS9_ffNS7_10__identityEEEvT0_T1_T2_T3_T4_T6_E12temp_storage+32];
	add.f32 	%f374, %f372, %f373;
	ld.shared.f32 	%f375, [_ZZN3cub18CUB_300001_SM_10006detail6reduce28DeviceReduceSingleTileKernelINS2_10policy_hubIfjN4cuda3std3__44plusIvEEE10Policy1000EPfSC_iS9_ffNS7_10__identityEEEvT0_T1_T2_T3_T4_T6_E12temp_storage+36];
	add.f32 	%f376, %f374, %f375;
	ld.shared.f32 	%f377, [_ZZN3cub18CUB_300001_SM_10006detail6reduce28DeviceReduceSingleTileKernelINS2_10policy_hubIfjN4cuda3std3__44plusIvEEE10Policy1000EPfSC_iS9_ffNS7_10__identityEEEvT0_T1_T2_T3_T4_T6_E12temp_storage+40];
	add.f32 	%f378, %f376, %f377;
	ld.shared.f32 	%f379, [_ZZN3cub18CUB_300001_SM_10006detail6reduce28DeviceReduceSingleTileKernelINS2_10policy_hubIfjN4cuda3std3__44plusIvEEE10Policy1000EPfSC_iS9_ffNS7_10__identityEEEvT0_T1_T2_T3_T4_T6_E12temp_storage+44];
	add.f32 	%f380, %f378, %f379;
	ld.shared.f32 	%f381, [_ZZN3cub18CUB_300001_SM_10006detail6reduce28DeviceReduceSingleTileKernelINS2_10policy_hubIfjN4cuda3std3__44plusIvEEE10Policy1000EPfSC_iS9_ffNS7_10__identityEEEvT0_T1_T2_T3_T4_T6_E12temp_storage+48];
	add.f32 	%f382, %f380, %f381;
	ld.shared.f32 	%f383, [_ZZN3cub18CUB_300001_SM_10006detail6reduce28DeviceReduceSingleTileKernelINS2_10policy_hubIfjN4cuda3std3__44plusIvEEE10Policy1000EPfSC_iS9_ffNS7_10__identityEEEvT0_T1_T2_T3_T4_T6_E12temp_storage+52];
	add.f32 	%f384, %f382, %f383;
	ld.shared.f32 	%f385, [_ZZN3cub18CUB_300001_SM_10006detail6reduce28DeviceReduceSingleTileKernelINS2_10policy_hubIfjN4cuda3std3__44plusIvEEE10Policy1000EPfSC_iS9_ffNS7_10__identityEEEvT0_T1_T2_T3_T4_T6_E12temp_storage+56];
	add.f32 	%f386, %f384, %f385;
	ld.shared.f32 	%f387, [_ZZN3cub18CUB_300001_SM_10006detail6reduce28DeviceReduceSingleTileKernelINS2_10policy_hubIfjN4cuda3std3__44plusIvEEE10Policy1000EPfSC_iS9_ffNS7_10__identityEEEvT0_T1_T2_T3_T4_T6_E12temp_storage+60];
	add.f32 	%f388, %f386, %f387;
	ld.shared.f32 	%f389, [_ZZN3cub18CUB_300001_SM_10006detail6reduce28DeviceReduceSingleTileKernelINS2_10policy_hubIfjN4cuda3std3__44plusIvEEE10Policy1000EPfSC_iS9_ffNS7_10__identityEEEvT0_T1_T2_T3_T4_T6_E12temp_storage+64];
	add.f32 	%f390, %f388, %f389;
	ld.shared.f32 	%f391, [_ZZN3cub18CUB_300001_SM_10006detail6reduce28DeviceReduceSingleTileKernelINS2_10policy_hubIfjN4cuda3std3__44plusIvEEE10Policy1000EPfSC_iS9_ffNS7_10__identityEEEvT0_T1_T2_T3_T4_T6_E12temp_storage+68];
	add.f32 	%f392, %f390, %f391;
	ld.shared.f32 	%f393, [_ZZN3cub18CUB_300001_SM_10006detail6reduce28DeviceReduceSingleTileKernelINS2_10policy_hubIfjN4cuda3std3__44plusIvEEE10Policy1000EPfSC_iS9_ffNS7_10__identityEEEvT0_T1_T2_T3_T4_T6_E12temp_storage+72];
	add.f32 	%f394, %f392, %f393;
	ld.shared.f32 	%f395, [_ZZN3cub18CUB_300001_SM_10006detail6reduce28DeviceReduceSingleTileKernelINS2_10policy_hubIfjN4cuda3std3__44plusIvEEE10Policy1000EPfSC_iS9_ffNS7_10__identityEEEvT0_T1_T2_T3_T4_T6_E12temp_storage+76];
	add.f32 	%f536, %f394, %f395;
	bra.uni 	$L__BB4_72;
$L__BB4_38:
	setp.gt.s32 	%p3, %r67, 8191;
	@%p3 bra 	$L__BB4_56;
	mov.u32 	%r34, %tid.x;
	setp.ge.s32 	%p15, %r34, %r67;
	mov.f32 	%f528, 0f00000000;
	mov.u32 	%r329, %r34;
	@%p15 bra 	$L__BB4_41;
	mul.wide.u32 	%rd66, %r34, 4;
	add.s64 	%rd65, %rd16, %rd66;
	// begin inline asm
	ld.global.nc.u32 %r134, [%rd65];
	// end inline asm
	mov.b32 	%f528, %r134;
	add.s32 	%r329, %r34, 512;
$L__BB4_41:
	setp.ge.s32 	%p16, %r329, %r67;
	@%p16 bra 	$L__BB4_47;
	not.b32 	%r135, %r329;
	add.s32 	%r37, %r67, %r135;
	and.b32  	%r136, %r37, 1536;
	setp.eq.s32 	%p17, %r136, 1536;
	@%p17 bra 	$L__BB4_45;
	mul.wide.u32 	%rd67, %r329, 4;
	add.s64 	%rd131, %rd16, %rd67;
	shr.u32 	%r137, %r37, 9;
	add.s32 	%r138, %r137, 1;
	and.b32  	%r139, %r138, 3;
	neg.s32 	%r327, %r139;
$L__BB4_44:
	.pragma "nounroll";
	// begin inline asm
	ld.global.nc.u32 %r140, [%rd131];
	// end inline asm
	mov.b32 	%f171, %r140;
	add.f32 	%f528, %f528, %f171;
	add.s32 	%r329, %r329, 512;
	add.s64 	%rd131, %rd131, 2048;
	add.s32 	%r327, %r327, 1;
	setp.ne.s32 	%p18, %r327, 0;
	@%p18 bra 	$L__BB4_44;
$L__BB4_45:
	setp.lt.u32 	%p19, %r37, 1536;
	@%p19 bra 	$L__BB4_47;
$L__BB4_46:
	mul.wide.s32 	%rd73, %r329, 4;
	add.s64 	%rd69, %rd16, %rd73;
	// begin inline asm
	ld.global.nc.u32 %r141, [%rd69];
	// end inline asm
	mov.b32 	%f172, %r141;
	add.f32 	%f173, %f528, %f172;
	add.s64 	%rd70, %rd69, 2048;
	// begin inline asm
	ld.global.nc.u32 %r142, [%rd70];
	// end inline asm
	mov.b32 	%f174, %r142;
	add.f32 	%f175, %f173, %f174;
	add.s64 	%rd71, %rd69, 4096;
	// begin inline asm
	ld.global.nc.u32 %r143, [%rd71];
	// end inline asm
	mov.b32 	%f176, %r143;
	add.f32 	%f177, %f175, %f176;
	add.s64 	%rd72, %rd69, 6144;
	// begin inline asm
	ld.global.nc.u32 %r144, [%rd72];
	// end inline asm
	mov.b32 	%f178, %r144;
	add.f32 	%f528, %f177, %f178;
	add.s32 	%r329, %r329, 2048;
	setp.lt.s32 	%p20, %r329, %r67;
	@%p20 bra 	$L__BB4_46;
$L__BB4_47:
	setp.lt.s32 	%p21, %r67, 512;
	@%p21 bra 	$L__BB4_52;
	// begin inline asm
	mov.u32 %r169, %laneid;
	// end inline asm
	mov.b32 	%r170, 1;
	mov.b32 	%r183, 31;
	mov.b32 	%r184, -1;
	// begin inline asm
	{  .reg .f32 r0;  .reg .pred p;  shfl.sync.down.b32 r0|p, %f528, %r170, %r183, %r184;  @p add.f32 r0, r0, %f528;  mov.f32 %f238, r0;}
	// end inline asm
	mov.b32 	%r173, 2;
	// begin inline asm
	{  .reg .f32 r0;  .reg .pred p;  shfl.sync.down.b32 r0|p, %f238, %r173, %r183, %r184;  @p add.f32 r0, r0, %f238;  mov.f32 %f241, r0;}
	// end inline asm
	mov.b32 	%r176, 4;
	// begin inline asm
	{  .reg .f32 r0;  .reg .pred p;  shfl.sync.down.b32 r0|p, %f241, %r176, %r183, %r184;  @p add.f32 r0, r0, %f241;  mov.f32 %f244, r0;}
	// end inline asm
	mov.b32 	%r179, 8;
	// begin inline asm
	{  .reg .f32 r0;  .reg .pred p;  shfl.sync.down.b32 r0|p, %f244, %r179, %r183, %r184;  @p add.f32 r0, r0, %f244;  mov.f32 %f247, r0;}
	// end inline asm
	mov.b32 	%r182, 16;
	// begin inline asm
	{  .reg .f32 r0;  .reg .pred p;  shfl.sync.down.b32 r0|p, %f247, %r182, %r183, %r184;  @p add.f32 r0, r0, %f247;  mov.f32 %f536, r0;}
	// end inline asm
	setp.ne.s32 	%p40, %r169, 0;
	@%p40 bra 	$L__BB4_50;
	shr.u32 	%r185, %r34, 3;
	and.b32  	%r186, %r185, 124;
	mov.u32 	%r187, _ZZN3cub18CUB_300001_SM_10006detail6reduce28DeviceReduceSingleTileKernelINS2_10policy_hubIfjN4cuda3std3__44plusIvEEE10Policy1000EPfSC_iS9_ffNS7_10__identityEEEvT0_T1_T2_T3_T4_T6_E12temp_storage;
	add.s32 	%r188, %r187, %r186;
	st.shared.f32 	[%r188+16], %f536;
$L__BB4_50:
	bar.sync 	0;
	setp.ne.s32 	%p41, %r34, 0;
	@%p41 bra 	$L__BB4_72;
	ld.shared.f32 	%f253, [_ZZN3cub18CUB_300001_SM_10006detail6reduce28DeviceReduceSingleTileKernelINS2_10policy_hubIfjN4cuda3std3__44plusIvEEE10Policy1000EPfSC_iS9_ffNS7_10__identityEEEvT0_T1_T2_T3_T4_T6_E12temp_storage+20];
	add.f32 	%f254, %f536, %f253;
	ld.shared.f32 	%f255, [_ZZN3cub18CUB_300001_SM_10006detail6reduce28DeviceReduceSingleTileKernelINS2_10policy_hubIfjN4cuda3std3__44plusIvEEE10Policy1000EPfSC_iS9_ffNS7_10__identityEEEvT0_T1_T2_T3_T4_T6_E12temp_storage+24];
	add.f32 	%f256, %f254, %f255;
	ld.shared.f32 	%f257, [_ZZN3cub18CUB_300001_SM_10006detail6reduce28DeviceReduceSingleTileKernelINS2_10policy_hubIfjN4cuda3std3__44plusIvEEE10Policy1000EPfSC_iS9_ffNS7_10__identityEEEvT0_T1_T2_T3_T4_T6_E12temp_storage+28];
	add.f32 	%f258, %f256, %f257;
	ld.shared.f32 	%f259, [_ZZN3cub18CUB_300001_SM_10006detail6reduce28DeviceReduceSingleTileKernelINS2_10policy_hubIfjN4cuda3std3__44plusIvEEE10Policy1000EPfSC_iS9_ffNS7_10__identityEEEvT0_T1_T2_T3_T4_T6_E12temp_storage+32];
	add.f32 	%f260, %f258, %f259;
	ld.shared.f32 	%f261, [_ZZN3cub18CUB_300001_SM_10006detail6reduce28DeviceReduceSingleTileKernelINS2_10policy_hubIfjN4cuda3std3__44plusIvEEE10Policy1000EPfSC_iS9_ffNS7_10__identityEEEvT0_T1_T2_T3_T4_T6_E12temp_storage+36];
	add.f32 	%f262, %f260, %f261;
	ld.shared.f32 	%f263, [_ZZN3cub18CUB_300001_SM_10006detail6reduce28DeviceReduceSingleTileKernelINS2_10policy_hubIfjN4cuda3std3__44plusIvEEE10Policy1000EPfSC_iS9_ffNS7_10__identityEEEvT0_T1_T2_T3_T4_T6_E12temp_storage+40];
	add.f32 	%f264, %f262, %f263;
	ld.shared.f32 	%f265, [_ZZN3cub18CUB_300001_SM_10006detail6reduce28DeviceReduceSingleTileKernelINS2_10policy_hubIfjN4cuda3std3__44plusIvEEE10Policy1000EPfSC_iS9_ffNS7_10__identityEEEvT0_T1_T2_T3_T4_T6_E12temp_storage+44];
	add.f32 	%f266, %f264, %f265;
	ld.shared.f32 	%f267, [_ZZN3cub18CUB_300001_SM_10006detail6reduce28DeviceReduceSingleTileKernelINS2_10policy_hubIfjN4cuda3std3__44plusIvEEE10Policy1000EPfSC_iS9_ffNS7_10__identityEEEvT0_T1_T2_T3_T4_T6_E12temp_storage+48];
	add.f32 	%f268, %f266, %f267;
	ld.shared.f32 	%f269, [_ZZN3cub18CUB_300001_SM_10006detail6reduce28DeviceReduceSingleTileKernelINS2_10policy_hubIfjN4cuda3std3__44plusIvEEE10Policy1000EPfSC_iS9_ffNS7_10__identityEEEvT0_T1_T2_T3_T4_T6_E12temp_storage+52];
	add.f32 	%f270, %f268, %f269;
	ld.shared.f32 	%f271, [_ZZN3cub18CUB_300001_SM_10006detail6reduce28DeviceReduceSingleTileKernelINS2_10policy_hubIfjN4cuda3std3__44plusIvEEE10Policy1000EPfSC_iS9_ffNS7_10__identityEEEvT0_T1_T2_T3_T4_T6_E12temp_storage+56];
	add.f32 	%f272, %f270, %f271;
	ld.shared.f32 	%f273, [_ZZN3cub18CUB_300001_SM_10006detail6reduce28DeviceReduceSingleTileKernelINS2_10policy_hubIfjN4cuda3std3__44plusIvEEE10Policy1000EPfSC_iS9_ffNS7_10__identityEEEvT0_T1_T2_T3_T4_T6_E12temp_storage+60];
	add.f32 	%f274, %f272, %f273;
	ld.shared.f32 	%f275, [_ZZN3cub18CUB_300001_SM_10006detail6reduce28DeviceReduceSingleTileKernelINS2_10policy_hubIfjN4cuda3std3__44plusIvEEE10Policy1000EPfSC_iS9_ffNS7_10__identityEEEvT0_T1_T2_T3_T4_T6_E12temp_storage+64];
	add.f32 	%f276, %f274, %f275;
	ld.shared.f32 	%f277, [_ZZN3cub18CUB_300001_SM_10006detail6reduce28DeviceReduceSingleTileKernelINS2_10policy_hubIfjN4cuda3std3__44plusIvEEE10Policy1000EPfSC_iS9_ffNS7_10__identityEEEvT0_T1_T2_T3_T4_T6_E12temp_storage+68];
	add.f32 	%f278, %f276, %f277;
	ld.shared.f32 	%f279, [_ZZN3cub18CUB_300001_SM_10006detail6reduce28DeviceReduceSingleTileKernelINS2_10policy_hubIfjN4cuda3std3__44plusIvEEE10Policy1000EPfSC_iS9_ffNS7_10__identityEEEvT0_T1_T2_T3_T4_T6_E12temp_storage+72];
	add.f32 	%f280, %f278, %f279;
	ld.shared.f32 	%f281, [_ZZN3cub18CUB_300001_SM_10006detail6reduce28DeviceReduceSingleTileKernelINS2_10policy_hubIfjN4cuda3std3__44plusIvEEE10Policy1000EPfSC_iS9_ffNS7_10__identityEEEvT0_T1_T2_T3_T4_T6_E12temp_storage+76];
	add.f32 	%f536, %f280, %f281;
	bra.uni 	$L__BB4_72;
$L__BB4_52:
	// begin inline asm
	mov.u32 %r145, %laneid;
	// end inline asm
	and.b32  	%r161, %r34, 992;
	add.s32 	%r162, %r161, 32;
	setp.gt.s32 	%p22, %r162, %r67;
	not.b32 	%r163, %r161;
	add.s32 	%r164, %r67, %r163;
	selp.b32 	%r159, %r164, 31, %p22;
	mov.b32 	%r146, 1;
	mov.b32 	%r160, -1;
	// begin inline asm
	{  .reg .f32 r0;  .reg .pred p;  shfl.sync.down.b32 r0|p, %f528, %r146, %r159, %r160;  @p add.f32 r0, r0, %f528;  mov.f32 %f179, r0;}
	// end inline asm
	mov.b32 	%r149, 2;
	// begin inline asm
	{  .reg .f32 r0;  .reg .pred p;  shfl.sync.down.b32 r0|p, %f179, %r149, %r159, %r160;  @p add.f32 r0, r0, %f179;  mov.f32 %f182, r0;}
	// end inline asm
	mov.b32 	%r152, 4;
	// begin inline asm
	{  .reg .f32 r0;  .reg .pred p;  shfl.sync.down.b32 r0|p, %f182, %r152, %r159, %r160;  @p add.f32 r0, r0, %f182;  mov.f32 %f185, r0;}
	// end inline asm
	mov.b32 	%r155, 8;
	// begin inline asm
	{  .reg .f32 r0;  .reg .pred p;  shfl.sync.down.b32 r0|p, %f185, %r155, %r159, %r160;  @p add.f32 r0, r0, %f185;  mov.f32 %f188, r0;}
	// end inline asm
	mov.b32 	%r158, 16;
	// begin inline asm
	{  .reg .f32 r0;  .reg .pred p;  shfl.sync.down.b32 r0|p, %f188, %r158, %r159, %r160;  @p add.f32 r0, r0, %f188;  mov.f32 %f536, r0;}
	// end inline asm
	setp.ne.s32 	%p23, %r145, 0;
	@%p23 bra 	$L__BB4_54;
	shr.u32 	%r165, %r34, 3;
	and.b32  	%r166, %r165, 124;
	mov.u32 	%r167, _ZZN3cub18CUB_300001_SM_10006detail6reduce28DeviceReduceSingleTileKernelINS2_10policy_hubIfjN4cuda3std3__44plusIvEEE10Policy1000EPfSC_iS9_ffNS7_10__identityEEEvT0_T1_T2_T3_T4_T6_E12temp_storage;
	add.s32 	%r168, %r167, %r166;
	st.shared.f32 	[%r168+16], %f536;
$L__BB4_54:
	bar.sync 	0;
	setp.ne.s32 	%p24, %r34, 0;
	@%p24 bra 	$L__BB4_72;
	setp.gt.s32 	%p25, %r67, 32;
	ld.shared.f32 	%f194, [_ZZN3cub18CUB_300001_SM_10006detail6reduce28DeviceReduceSingleTileKernelINS2_10policy_hubIfjN4cuda3std3__44plusIvEEE10Policy1000EPfSC_iS9_ffNS7_10__identityEEEvT0_T1_T2_T3_T4_T6_E12temp_storage+20];
	add.f32 	%f195, %f536, %f194;
	selp.f32 	%f196, %f195, %f536, %p25;
	setp.gt.s32 	%p26, %r67, 64;
	ld.shared.f32 	%f197, [_ZZN3cub18CUB_300001_SM_10006detail6reduce28DeviceReduceSingleTileKernelINS2_10policy_hubIfjN4cuda3std3__44plusIvEEE10Policy1000EPfSC_iS9_ffNS7_10__identityEEEvT0_T1_T2_T3_T4_T6_E12temp_storage+24];
	add.f32 	%f198, %f197, %f196;
	selp.f32 	%f199, %f198, %f196, %p26;
	setp.gt.s32 	%p27, %r67, 96;
	ld.shared.f32 	%f200, [_ZZN3cub18CUB_300001_SM_10006detail6reduce28DeviceReduceSingleTileKernelINS2_10policy_hubIfjN4cuda3std3__44plusIvEEE10Policy1000EPfSC_iS9_ffNS7_10__identityEEEvT0_T1_T2_T3_T4_T6_E12temp_storage+28];
	add.f32 	%f201, %f200, %f199;
	selp.f32 	%f202, %f201, %f199, %p27;
	setp.gt.s32 	%p28, %r67, 128;
	ld.shared.f32 	%f203, [_ZZN3cub18CUB_300001_SM_10006detail6reduce28DeviceReduceSingleTileKernelINS2_10policy_hubIfjN4cuda3std3__44plusIvEEE10Policy1000EPfSC_iS9_ffNS7_10__identityEEEvT0_T1_T2_T3_T4_T6_E12temp_storage+32];
	add.f32 	%f204, %f203, %f202;
	selp.f32 	%f205, %f204, %f202, %p28;
	setp.gt.s32 	%p29, %r67, 160;
	ld.shared.f32 	%f206, [_ZZN3cub18CUB_300001_SM_10006detail6reduce28DeviceReduceSingleTileKernelINS2_10policy_hubIfjN4cuda3std3__44plusIvEEE10Policy1000EPfSC_iS9_ffNS7_10__identityEEEvT0_T1_T2_T3_T4_T6_E12temp_storage+36];
	add.f32 	%f207, %f206, %f205;
	selp.f32 	%f208, %f207, %f205, %p29;
	setp.gt.s32 	%p30, %r67, 192;
	ld.shared.f32 	%f209, [_ZZN3cub18CUB_300001_SM_10006detail6reduce28DeviceReduceSingleTileKernelINS2_10policy_hubIfjN4cuda3std3__44plusIvEEE10Policy1000EPfSC_iS9_ffNS7_10__identityEEEvT0_T1_T2_T3_T4_T6_E12temp_storage+40];
	add.f32 	%f210, %f209, %f208;
	selp.f32 	%f211, %f210, %f208, %p30;
	setp.gt.s32 	%p31, %r67, 224;
	ld.shared.f32 	%f212, [_ZZN3cub18CUB_300001_SM_10006detail6reduce28DeviceReduceSingleTileKernelINS2_10policy_hubIfjN4cuda3std3__44plusIvEEE10Policy1000EPfSC_iS9_ffNS7_10__identityEEEvT0_T1_T2_T3_T4_T6_E12temp_storage+44];
	add.f32 	%f213, %f212, %f211;
	selp.f32 	%f214, %f213, %f211, %p31;
	setp.gt.s32 	%p32, %r67, 256;
	ld.shared.f32 	%f215, [_ZZN3cub18CUB_300001_SM_10006detail6reduce28DeviceReduceSingleTileKernelINS2_10policy_hubIfjN4cuda3std3__44plusIvEEE10Policy1000EPfSC_iS9_ffNS7_10__identityEEEvT0_T1_T2_T3_T4_T6_E12temp_storage+48];
	add.f32 	%f216, %f215, %f214;
	selp.f32 	%f217, %f216, %f214, %p32;
	setp.gt.s32 	%p33, %r67, 288;
	ld.shared.f32 	%f218, [_ZZN3cub18CUB_300001_SM_10006detail6reduce28DeviceReduceSingleTileKernelINS2_10policy_hubIfjN4cuda3std3__44plusIvEEE10Policy1000EPfSC_iS9_ffNS7_10__identityEEEvT0_T1_T2_T3_T4_T6_E12temp_storage+52];
	add.f32 	%f219, %f218, %f217;
	selp.f32 	%f220, %f219, %f217, %p33;
	setp.gt.s32 	%p34, %r67, 320;
	ld.shared.f32 	%f221, [_ZZN3cub18CUB_300001_SM_10006detail6reduce28DeviceReduceSingleTileKernelINS2_10policy_hubIfjN4cuda3std3__44plusIvEEE10Policy1000EPfSC_iS9_ffNS7_10__identityEEEvT0_T1_T2_T3_T4_T6_E12temp_storage+56];
	add.f32 	%f222, %f221, %f220;
	selp.f32 	%f223, %f222, %f220, %p34;
	setp.gt.s32 	%p35, %r67, 352;
	ld.shared.f32 	%f224, [_ZZN3cub18CUB_300001_SM_10006detail6reduce28DeviceReduceSingleTileKernelINS2_10policy_hubIfjN4cuda3std3__44plusIvEEE10Policy1000EPfSC_iS9_ffNS7_10__identityEEEvT0_T1_T2_T3_T4_T6_E12temp_storage+60];
	add.f32 	%f225, %f224, %f223;
	selp.f32 	%f226, %f225, %f223, %p35;
	setp.gt.s32 	%p36, %r67, 384;
	ld.shared.f32 	%f227, [_ZZN3cub18CUB_300001_SM_10006detail6reduce28DeviceReduceSingleTileKernelINS2_10policy_hubIfjN4cuda3std3__44plusIvEEE10Policy1000EPfSC_iS9_ffNS7_10__identityEEEvT0_T1_T2_T3_T4_T6_E12temp_storage+64];
	add.f32 	%f228, %f227, %f226;
	selp.f32 	%f229, %f228, %f226, %p36;
	setp.gt.s32 	%p37, %r67, 416;
	ld.shared.f32 	%f230, [_ZZN3cub18CUB_300001_SM_10006detail6reduce28DeviceReduceSingleTileKernelINS2_10policy_hubIfjN4cuda3std3__44plusIvEEE10Policy1000EPfSC_iS9_ffNS7_10__identityEEEvT0_T1_T2_T3_T4_T6_E12temp_storage+68];
	add.f32 	%f231, %f230, %f229;
	selp.f32 	%f232, %f231, %f229, %p37;
	setp.gt.s32 	%p38, %r67, 448;
	ld.shared.f32 	%f233, [_ZZN3cub18CUB_300001_SM_10006detail6reduce28DeviceReduceSingleTileKernelINS2_10policy_hubIfjN4cuda3std3__44plusIvEEE10Policy1000EPfSC_iS9_ffNS7_10__identityEEEvT0_T1_T2_T3_T4_T6_E12temp_storage+72];
	add.f32 	%f234, %f233, %f232;
	selp.f32 	%f235, %f234, %f232, %p38;
	setp.gt.s32 	%p39, %r67, 480;
	ld.shared.f32 	%f236, [_ZZN3cub18CUB_300001_SM_10006detail6reduce28DeviceReduceSingleTileKernelINS2_10policy_hubIfjN4cuda3std3__44plusIvEEE10Policy1000EPfSC_iS9_ffNS7_10__identityEEEvT0_T1_T2_T3_T4_T6_E12temp_storage+76];
	add.f32 	%f237, %f236, %f235;
	selp.f32 	%f536, %f237, %f235, %p39;
	bra.uni 	$L__BB4_72;
$L__BB4_56:
	mov.u32 	%r46, %tid.x;
	mul.wide.u32 	%rd35, %r46, 4;
	add.s64 	%rd19, %rd16, %rd35;
	// begin inline asm
	ld.global.nc.u32 %r68, [%rd19];
	// end inline asm
	mov.b32 	%f55, %r68;
	add.s64 	%rd20, %rd19, 2048;
	// begin inline asm
	ld.global.nc.u32 %r69, [%rd20];
	// end inline asm
	mov.b32 	%f56, %r69;
	add.s64 	%rd21, %rd19, 4096;
	// begin inline asm
	ld.global.nc.u32 %r70, [%rd21];
	// end inline asm
	mov.b32 	%f57, %r70;
	add.s64 	%rd22, %rd19, 6144;
	// begin inline asm
	ld.global.nc.u32 %r71, [%rd22];
	// end inline asm
	mov.b32 	%f58, %r71;
	add.s64 	%rd23, %rd19, 8192;
	// begin inline asm
	ld.global.nc.u32 %r72, [%rd23];
	// end inline asm
	mov.b32 	%f59, %r72;
	add.s64 	%rd24, %rd19, 10240;
	// begin inline asm
	ld.global.nc.u32 %r73, [%rd24];
	// end inline asm
	mov.b32 	%f60, %r73;
	add.s64 	%rd25, %rd19, 12288;
	// begin inline asm
	ld.global.nc.u32 %r74, [%rd25];
	// end inline asm
	mov.b32 	%f61, %r74;
	add.s64 	%rd26, %rd19, 14336;
	// begin inline asm
	ld.global.nc.u32 %r75, [%rd26];
	// end inline asm
	mov.b32 	%f62, %r75;
	add.s64 	%rd27, %rd19, 16384;
	// begin inline asm
	ld.global.nc.u32 %r76, [%rd27];
	// end inline asm
	mov.b32 	%f63, %r76;
	add.s64 	%rd28, %rd19, 18432;
	// begin inline asm
	ld.global.nc.u32 %r77, [%rd28];
	// end inline asm
	mov.b32 	%f64, %r77;
	add.s64 	%rd29, %rd19, 20480;
	// begin inline asm
	ld.global.nc.u32 %r78, [%rd29];
	// end inline asm
	mov.b32 	%f65, %r78;
	add.s64 	%rd30, %rd19, 22528;
	// begin inline asm
	ld.global.nc.u32 %r79, [%rd30];
	// end inline asm
	mov.b32 	%f66, %r79;
	add.s64 	%rd31, %rd19, 24576;
	// begin inline asm
	ld.global.nc.u32 %r80, [%rd31];
	// end inline asm
	mov.b32 	%f67, %r80;
	add.s64 	%rd32, %rd19, 26624;
	// begin inline asm
	ld.global.nc.u32 %r81, [%rd32];
	// end inline asm
	mov.b32 	%f68, %r81;
	add.s64 	%rd33, %rd19, 28672;
	// begin inline asm
	ld.global.nc.u32 %r82, [%rd33];
	// end inline asm
	mov.b32 	%f69, %r82;
	add.s64 	%rd34, %rd19, 30720;
	// begin inline asm
	ld.global.nc.u32 %r83, [%rd34];
	// end inline asm
	mov.b32 	%f70, %r83;
	add.f32 	%f71, %f55, %f56;
	add.f32 	%f72, %f57, %f58;
	add.f32 	%f73, %f59, %f60;
	add.f32 	%f74, %f61, %f62;
	add.f32 	%f75, %f63, %f64;
	add.f32 	%f76, %f65, %f66;
	add.f32 	%f77, %f67, %f68;
	add.f32 	%f78, %f69, %f70;
	add.f32 	%f79, %f71, %f72;
	add.f32 	%f80, %f73, %f74;
	add.f32 	%f81, %f75, %f76;
	add.f32 	%f82, %f77, %f78;
	add.f32 	%f83, %f79, %f80;
	add.f32 	%f84, %f81, %f82;
	add.f32 	%f535, %f83, %f84;
	setp.lt.u32 	%p4, %r67, 16384;
	mov.b32 	%r332, 8192;
	@%p4 bra 	$L__BB4_60;
	add.s32 	%r47, %r67, -8192;
	mov.b32 	%r332, 8192;
$L__BB4_58:
	mul.wide.s32 	%rd52, %r332, 4;
	add.s64 	%rd36, %rd19, %rd52;
	// begin inline asm
	ld.global.nc.u32 %r86, [%rd36];
	// end inline asm
	mov.b32 	%f85, %r86;
	add.s64 	%rd37, %rd36, 2048;
	// begin inline asm
	ld.global.nc.u32 %r87, [%rd37];
	// end inline asm
	mov.b32 	%f86, %r87;
	add.s64 	%rd38, %rd36, 4096;
	// begin inline asm
	ld.global.nc.u32 %r88, [%rd38];
	// end inline asm
	mov.b32 	%f87, %r88;
	add.s64 	%rd39, %rd36, 6144;
	// begin inline asm
	ld.global.nc.u32 %r89, [%rd39];
	// end inline asm
	mov.b32 	%f88, %r89;
	add.s64 	%rd40, %rd36, 8192;
	// begin inline asm
	ld.global.nc.u32 %r90, [%rd40];
	// end inline asm
	mov.b32 	%f89, %r90;
	add.s64 	%rd41, %rd36, 10240;
	// begin inline asm
	ld.global.nc.u32 %r91, [%rd41];
	// end inline asm
	mov.b32 	%f90, %r91;
	add.s64 	%rd42, %rd36, 12288;
	// begin inline asm
	ld.global.nc.u32 %r92, [%rd42];
	// end inline asm
	mov.b32 	%f91, %r92;
	add.s64 	%rd43, %rd36, 14336;
	// begin inline asm
	ld.global.nc.u32 %r93, [%rd43];
	// end inline asm
	mov.b32 	%f92, %r93;
	add.s64 	%rd44, %rd36, 16384;
	// begin inline asm
	ld.global.nc.u32 %r94, [%rd44];
	// end inline asm
	mov.b32 	%f93, %r94;
	add.s64 	%rd45, %rd36, 18432;
	// begin inline asm
	ld.global.nc.u32 %r95, [%rd45];
	// end inline asm
	mov.b32 	%f94, %r95;
	add.s64 	%rd46, %rd36, 20480;
	// begin inline asm
	ld.global.nc.u32 %r96, [%rd46];
	// end inline asm
	mov.b32 	%f95, %r96;
	add.s64 	%rd47, %rd36, 22528;
	// begin inline asm
	ld.global.nc.u32 %r97, [%rd47];
	// end inline asm
	mov.b32 	%f96, %r97;
	add.s64 	%rd48, %rd36, 24576;
	// begin inline asm
	ld.global.nc.u32 %r98, [%rd48];
	// end inline asm
	mov.b32 	%f97, %r98;
	add.s64 	%rd49, %rd36, 26624;
	// begin inline asm
	ld.global.nc.u32 %r99, [%rd49];
	// end inline asm
	mov.b32 	%f98, %r99;
	add.s64 	%rd50, %rd36, 28672;
	// begin inline asm
	ld.global.nc.u32 %r100, [%rd50];
	// end inline asm
	mov.b32 	%f99, %r100;
	add.s64 	%rd51, %rd36, 30720;
	// begin inline asm
	ld.global.nc.u32 %r101, [%rd51];
	// end inline asm
	mov.b32 	%f100, %r101;
	add.f32 	%f101, %f535, %f85;
	add.f32 	%f102, %f86, %f87;
	add.f32 	%f103, %f88, %f89;
	add.f32 	%f104, %f90, %f91;
	add.f32 	%f105, %f92, %f93;
	add.f32 	%f106, %f94, %f95;
	add.f32 	%f107, %f96, %f97;
	add.f32 	%f108, %f98, %f99;
	add.f32 	%f109, %f101, %f102;
	add.f32 	%f110, %f103, %f104;
	add.f32 	%f111, %f105, %f106;
	add.f32 	%f112, %f107, %f108;
	add.f32 	%f113, %f109, %f110;
	add.f32 	%f114, %f111, %f112;
	add.f32 	%f115, %f113, %f114;
	add.f32 	%f535, %f115, %f100;
	sub.s32 	%r102, %r67, %r332;
	setp.lt.s32 	%p5, %r102, 8192;
	@%p5 bra 	$L__BB4_68;
	add.s32 	%r332, %r332, 8192;
	setp.le.s32 	%p6, %r332, %r47;
	@%p6 bra 	$L__BB4_58;
$L__BB4_60:
	setp.le.s32 	%p7, %r67, %r332;
	@%p7 bra 	$L__BB4_68;
	sub.s32 	%r51, %r67, %r332;
	setp.ge.s32 	%p8, %r46, %r51;
	@%p8 bra 	$L__BB4_68;
	not.b32 	%r103, %r46;
	add.s32 	%r104, %r67, %r103;
	sub.s32 	%r52, %r104, %r332;
	and.b32  	%r105, %r52, 1536;
	setp.eq.s32 	%p9, %r105, 1536;
	mov.u32 	%r336, %r46;
	@%p9 bra 	$L__BB4_65;
	add.s32 	%r334, %r46, %r332;
	shr.u32 	%r106, %r52, 9;
	add.s32 	%r107, %r106, 1;
	and.b32  	%r108, %r107, 3;
	neg.s32 	%r333, %r108;
	mov.u32 	%r336, %r46;
$L__BB4_64:
	.pragma "nounroll";
	mul.wide.u32 	%rd54, %r334, 4;
	add.s64 	%rd53, %rd16, %rd54;
	// begin inline asm
	ld.global.nc.u32 %r109, [%rd53];
	// end inline asm
	mov.b32 	%f117, %r109;
	add.f32 	%f535, %f535, %f117;
	add.s32 	%r336, %r336, 512;
	add.s32 	%r334, %r334, 512;
	add.s32 	%r333, %r333, 1;
	setp.ne.s32 	%p10, %r333, 0;
	@%p10 bra 	$L__BB4_64;
$L__BB4_65:
	setp.lt.u32 	%p11, %r52, 1536;
	@%p11 bra 	$L__BB4_68;
	cvt.u64.u32 	%rd55, %r336;
	cvt.u64.u32 	%rd56, %r332;
	add.s64 	%rd57, %rd55, %rd56;
	shl.b64 	%rd58, %rd57, 2;
	add.s64 	%rd59, %rd58, %rd16;
	add.s64 	%rd132, %rd59, 4096;
	add.s32 	%r337, %r336, %r332;
$L__BB4_67:
	mul.wide.u32 	%rd64, %r337, 4;
	add.s64 	%rd60, %rd16, %rd64;
	// begin inline asm
	ld.global.nc.u32 %r110, [%rd60];
	// end inline asm
	mov.b32 	%f118, %r110;
	add.f32 	%f119, %f535, %f118;
	add.s64 	%rd61, %rd132, -2048;
	// begin inline asm
	ld.global.nc.u32 %r111, [%rd61];
	// end inline asm
	mov.b32 	%f120, %r111;
	add.f32 	%f121, %f119, %f120;
	// begin inline asm
	ld.global.nc.u32 %r112, [%rd132];
	// end inline asm
	mov.b32 	%f122, %r112;
	add.f32 	%f123, %f121, %f122;
	add.s64 	%rd63, %rd132, 2048;
	// begin inline asm
	ld.global.nc.u32 %r113, [%rd63];
	// end inline asm
	mov.b32 	%f124, %r113;
	add.f32 	%f535, %f123, %f124;
	add.s32 	%r336, %r336, 2048;
	add.s64 	%rd132, %rd132, 8192;
	add.s32 	%r337, %r337, 2048;
	setp.lt.s32 	%p12, %r336, %r51;
	@%p12 bra 	$L__BB4_67;
$L__BB4_68:
	// begin inline asm
	mov.u32 %r114, %laneid;
	// end inline asm
	mov.b32 	%r115, 1;
	mov.b32 	%r128, 31;
	mov.b32 	%r129, -1;
	// begin inline asm
	{  .reg .f32 r0;  .reg .pred p;  shfl.sync.down.b32 r0|p, %f535, %r115, %r128, %r129;  @p add.f32 r0, r0, %f535;  mov.f32 %f125, r0;}
	// end inline asm
	mov.b32 	%r118, 2;
	// begin inline asm
	{  .reg .f32 r0;  .reg .pred p;  shfl.sync.down.b32 r0|p, %f125, %r118, %r128, %r129;  @p add.f32 r0, r0, %f125;  mov.f32 %f128, r0;}
	// end inline asm
	mov.b32 	%r121, 4;
	// begin inline asm
	{  .reg .f32 r0;  .reg .pred p;  shfl.sync.down.b32 r0|p, %f128, %r121, %r128, %r129;  @p add.f32 r0, r0, %f128;  mov.f32 %f131, r0;}
	// end inline asm
	mov.b32 	%r124, 8;
	// begin inline asm
	{  .reg .f32 r0;  .reg .pred p;  shfl.sync.down.b32 r0|p, %f131, %r124, %r128, %r129;  @p add.f32 r0, r0, %f131;  mov.f32 %f134, r0;}
	// end inline asm
	mov.b32 	%r127, 16;
	// begin inline asm
	{  .reg .f32 r0;  .reg .pred p;  shfl.sync.down.b32 r0|p, %f134, %r127, %r128, %r129;  @p add.f32 r0, r0, %f134;  mov.f32 %f536, r0;}
	// end inline asm
	setp.ne.s32 	%p13, %r114, 0;
	@%p13 bra 	$L__BB4_70;
	shr.u32 	%r130, %r46, 3;
	and.b32  	%r131, %r130, 124;
	mov.u32 	%r132, _ZZN3cub18CUB_300001_SM_10006detail6reduce28DeviceReduceSingleTileKernelINS2_10policy_hubIfjN4cuda3std3__44plusIvEEE10Policy1000EPfSC_iS9_ffNS7_10__identityEEEvT0_T1_T2_T3_T4_T6_E12temp_storage;
	add.s32 	%r133, %r132, %r131;
	st.shared.f32 	[%r133+16], %f536;
$L__BB4_70:
	bar.sync 	0;
	setp.ne.s32 	%p14, %r46, 0;
	@%p14 bra 	$L__BB4_72;
	ld.shared.f32 	%f140, [_ZZN3cub18CUB_300001_SM_10006detail6reduce28DeviceReduceSingleTileKernelINS2_10policy_hubIfjN4cuda3std3__44plusIvEEE10Policy1000EPfSC_iS9_ffNS7_10__identityEEEvT0_T1_T2_T3_T4_T6_E12temp_storage+20];
	add.f32 	%f141, %f536, %f140;
	ld.shared.f32 	%f142, [_ZZN3cub18CUB_300001_SM_10006detail6reduce28DeviceReduceSingleTileKernelINS2_10policy_hubIfjN4cuda3std3__44plusIvEEE10Policy1000EPfSC_iS9_ffNS7_10__identityEEEvT0_T1_T2_T3_T4_T6_E12temp_storage+24];
	add.f32 	%f143, %f141, %f142;
	ld.shared.f32 	%f144, [_ZZN3cub18CUB_300001_SM_10006detail6reduce28DeviceReduceSingleTileKernelINS2_10policy_hubIfjN4cuda3std3__44plusIvEEE10Policy1000EPfSC_iS9_ffNS7_10__identityEEEvT0_T1_T2_T3_T4_T6_E12temp_storage+28];
	add.f32 	%f145, %f143, %f144;
	ld.shared.f32 	%f146, [_ZZN3cub18CUB_300001_SM_10006detail6reduce28DeviceReduceSingleTileKernelINS2_10policy_hubIfjN4cuda3std3__44plusIvEEE10Policy1000EPfSC_iS9_ffNS7_10__identityEEEvT0_T1_T2_T3_T4_T6_E12temp_storage+32];
	add.f32 	%f147, %f145, %f146;
	ld.shared.f32 	%f148, [_ZZN3cub18CUB_300001_SM_10006detail6reduce28DeviceReduceSingleTileKernelINS2_10policy_hubIfjN4cuda3std3__44plusIvEEE10Policy1000EPfSC_iS9_ffNS7_10__identityEEEvT0_T1_T2_T3_T4_T6_E12temp_storage+36];
	add.f32 	%f149, %f147, %f148;
	ld.shared.f32 	%f150, [_ZZN3cub18CUB_300001_SM_10006detail6reduce28DeviceReduceSingleTileKernelINS2_10policy_hubIfjN4cuda3std3__44plusIvEEE10Policy1000EPfSC_iS9_ffNS7_10__identityEEEvT0_T1_T2_T3_T4_T6_E12temp_storage+40];
	add.f32 	%f151, %f149, %f150;
	ld.shared.f32 	%f152, [_ZZN3cub18CUB_300001_SM_10006detail6reduce28DeviceReduceSingleTileKernelINS2_10policy_hubIfjN4cuda3std3__44plusIvEEE10Policy1000EPfSC_iS9_ffNS7_10__identityEEEvT0_T1_T2_T3_T4_T6_E12temp_storage+44];
	add.f32 	%f153, %f151, %f152;
	ld.shared.f32 	%f154, [_ZZN3cub18CUB_300001_SM_10006detail6reduce28DeviceReduceSingleTileKernelINS2_10policy_hubIfjN4cuda3std3__44plusIvEEE10Policy1000EPfSC_iS9_ffNS7_10__identityEEEvT0_T1_T2_T3_T4_T6_E12temp_storage+48];
	add.f32 	%f155, %f153, %f154;
	ld.shared.f32 	%f156, [_ZZN3cub18CUB_300001_SM_10006detail6reduce28DeviceReduceSingleTileKernelINS2_10policy_hubIfjN4cuda3std3__44plusIvEEE10Policy1000EPfSC_iS9_ffNS7_10__identityEEEvT0_T1_T2_T3_T4_T6_E12temp_storage+52];
	add.f32 	%f157, %f155, %f156;
	ld.shared.f32 	%f158, [_ZZN3cub18CUB_300001_SM_10006detail6reduce28DeviceReduceSingleTileKernelINS2_10policy_hubIfjN4cuda3std3__44plusIvEEE10Policy1000EPfSC_iS9_ffNS7_10__identityEEEvT0_T1_T2_T3_T4_T6_E12temp_storage+56];
	add.f32 	%f159, %f157, %f158;
	ld.shared.f32 	%f160, [_ZZN3cub18CUB_300001_SM_10006detail6reduce28DeviceReduceSingleTileKernelINS2_10policy_hubIfjN4cuda3std3__44plusIvEEE10Policy1000EPfSC_iS9_ffNS7_10__identityEEEvT0_T1_T2_T3_T4_T6_E12temp_storage+60];
	add.f32 	%f161, %f159, %f160;
	ld.shared.f32 	%f162, [_ZZN3cub18CUB_300001_SM_10006detail6reduce28DeviceReduceSingleTileKernelINS2_10policy_hubIfjN4cuda3std3__44plusIvEEE10Policy1000EPfSC_iS9_ffNS7_10__identityEEEvT0_T1_T2_T3_T4_T6_E12temp_storage+64];
	add.f32 	%f163, %f161, %f162;
	ld.shared.f32 	%f164, [_ZZN3cub18CUB_300001_SM_10006detail6reduce28DeviceReduceSingleTileKernelINS2_10policy_hubIfjN4cuda3std3__44plusIvEEE10Policy1000EPfSC_iS9_ffNS7_10__identityEEEvT0_T1_T2_T3_T4_T6_E12temp_storage+68];
	add.f32 	%f165, %f163, %f164;
	ld.shared.f32 	%f166, [_ZZN3cub18CUB_300001_SM_10006detail6reduce28DeviceReduceSingleTileKernelINS2_10policy_hubIfjN4cuda3std3__44plusIvEEE10Policy1000EPfSC_iS9_ffNS7_10__identityEEEvT0_T1_T2_T3_T4_T6_E12temp_storage+72];
	add.f32 	%f167, %f165, %f166;
	ld.shared.f32 	%f168, [_ZZN3cub18CUB_300001_SM_10006detail6reduce28DeviceReduceSingleTileKernelINS2_10policy_hubIfjN4cuda3std3__44plusIvEEE10Policy1000EPfSC_iS9_ffNS7_10__identityEEEvT0_T1_T2_T3_T4_T6_E12temp_storage+76];
	add.f32 	%f536, %f167, %f168;
$L__BB4_72:
	mov.u32 	%r311, %tid.x;
	setp.ne.s32 	%p81, %r311, 0;
	@%p81 bra 	$L__BB4_74;
	add.f32 	%f509, %f54, %f536;
	st.global.f32 	[%rd1], %f509;
$L__BB4_74:
	ret;

}


// ===== COMPILED SASS (sm_100) =====

	.target	sm_100

	.elftype	@"ET_EXEC"


//--------------------- .note.nv.tkinfo           --------------------------
	.section	.note.nv.tkinfo,"",@"SHT_NOTE"
	.sectionflags	@"SHF_NOTE_NV_TKINFO"
	.tkinfo
        /*0018*/ 	.word	0x00000002
        /*0030*/ 	.string	""
        /*0030*/ 	.string	"ptxas"
        /*0030*/ 	.string	"Cuda compilation tools, release 13.0, V13.0.88"
        /*0030*/ 	.string	"Build cuda_13.0.r13.0/compiler.36424714_0"
        /*0030*/ 	.string	"-arch sm_100 -m 64 "



//--------------------- .note.nv.cuinfo           --------------------------
	.section	.note.nv.cuinfo,"",@"SHT_NOTE"
	.sectionflags	@"SHF_NOTE_NV_CUINFO"
        /*0018*/ 	.short	0x0002
        /*001a*/ 	.short	0x0064
        /*001c*/ 	.short	0x0082
	.zero		2


//--------------------- .nv.info                  --------------------------
	.section	.nv.info,"",@"SHT_CUDA_INFO"
	.align	4


	//----- nvinfo : EIATTR_REGCOUNT
	.align		4
        /*0000*/ 	.byte	0x04, 0x2f
        /*0002*/ 	.short	(.L_41 - .L_40)
	.align		4
.L_40:
        /*0004*/ 	.word	index@(_Z10initializePfi)
        /*0008*/ 	.word	0x00000008


	//----- nvinfo : EIATTR_FRAME_SIZE
	.align		4
.L_41:
        /*000c*/ 	.byte	0x04, 0x11
        /*000e*/ 	.short	(.L_43 - .L_42)
	.align		4
.L_42:
        /*0010*/ 	.word	index@(_Z10initializePfi)
        /*0014*/ 	.word	0x00000000


	//----- nvinfo : EIATTR_REGCOUNT
	.align		4
.L_43:
        /*0018*/ 	.byte	0x04, 0x2f
        /*001a*/ 	.short	(.L_45 - .L_44)
	.align		4
.L_44:
        /*001c*/ 	.word	index@(_ZN3cub18CUB_300001_SM_10006detail11EmptyKernelIvEEvv)
        /*0020*/ 	.word	0x00000004


	//----- nvinfo : EIATTR_FRAME_SIZE
	.align		4
.L_45:
        /*0024*/ 	.byte	0x04, 0x11
        /*0026*/ 	.short	(.L_47 - .L_46)
	.align		4
.L_46:
        /*0028*/ 	.word	index@(_ZN3cub18CUB_300001_SM_10006detail11EmptyKernelIvEEvv)
        /*002c*/ 	.word	0x00000000


	//----- nvinfo : EIATTR_REGCOUNT
	.align		4
.L_47:
        /*0030*/ 	.byte	0x04, 0x2f
        /*0032*/ 	.short	(.L_49 - .L_48)
	.align		4
.L_48:
        /*0034*/ 	.word	index@(_ZN3cub18CUB_300001_SM_10006detail6reduce28DeviceReduceSingleTileKernelINS2_10policy_hubIfjN4cuda3std3__44plusIvEEE10Policy1000EPfSC_jS9_ffNS7_10__identityEEEvT0_T1_T2_T3_T4_T6_)
        /*0038*/ 	.word	0x00000020


	//----- nvinfo : EIATTR_FRAME_SIZE
	.align		4
.L_49:
        /*003c*/ 	.byte	0x04, 0x11
        /*003e*/ 	.short	(.L_51 - .L_50)
	.align		4
.L_50:
        /*0040*/ 	.word	index@(_ZN3cub18CUB_300001_SM_10006detail6reduce28DeviceReduceSingleTileKernelINS2_10policy_hubIfjN4cuda3std3__44plusIvEEE10Policy1000EPfSC_jS9_ffNS7_10__identityEEEvT0_T1_T2_T3_T4_T6_)
        /*0044*/ 	.word	0x00000000


	//----- nvinfo : EIATTR_REGCOUNT
	.align		4
.L_51:
        /*0048*/ 	.byte	0x04, 0x2f
        /*004a*/ 	.short	(.L_53 - .L_52)
	.align		4
.L_52:
        /*004c*/ 	.word	index@(_ZN3cub18CUB_300001_SM_10006detail6reduce18DeviceReduceKernelINS2_10policy_hubIfjN4cuda3std3__44plusIvEEE10Policy1000EPfjS9_fNS7_10__identityEEEvT0_PT3_T1_NS0_13GridEvenShareISH_EET2_T4_)
        /*0050*/ 	.word	0x0000001e


	//----- nvinfo : EIATTR_FRAME_SIZE
	.align		4
.L_53:
        /*0054*/ 	.byte	0x04, 0x11
        /*0056*/ 	.short	(.L_55 - .L_54)
	.align		4
.L_54:
        /*0058*/ 	.word	index@(_ZN3cub18CUB_300001_SM_10006detail6reduce18DeviceReduceKernelINS2_10policy_hubIfjN4cuda3std3__44plusIvEEE10Policy1000EPfjS9_fNS7_10__identityEEEvT0_PT3_T1_NS0_13GridEvenShareISH_EET2_T4_)
        /*005c*/ 	.word	0x00000000


	//----- nvinfo : EIATTR_REGCOUNT
	.align		4
.L_55:
        /*0060*/ 	.byte	0x04, 0x2f
        /*0062*/ 	.short	(.L_57 - .L_56)
	.align		4
.L_56:
        /*0064*/ 	.word	index@(_ZN3cub18CUB_300001_SM_10006detail6reduce28DeviceReduceSingleTileKernelINS2_10policy_hubIfjN4cuda3std3__44plusIvEEE10Policy1000EPfSC_iS9_ffNS7_10__identityEEEvT0_T1_T2_T3_T4_T6_)
        /*0068*/ 	.word	0x0000001e


	//----- nvinfo : EIATTR_FRAME_SIZE
	.align		4
.L_57:
        /*006c*/ 	.byte	0x04, 0x11
        /*006e*/ 	.short	(.L_59 - .L_58)
	.align		4
.L_58:
        /*0070*/ 	.word	index@(_ZN3cub18CUB_300001_SM_10006detail6reduce28DeviceReduceSingleTileKernelINS2_10policy_hubIfjN4cuda3std3__44plusIvEEE10Policy1000EPfSC_iS9_ffNS7_10__identityEEEvT0_T1_T2_T3_T4_T6_)
        /*0074*/ 	.word	0x00000000


	//----- nvinfo : EIATTR_MIN_STACK_SIZE
	.align		4
.L_59:
        /*0078*/ 	.byte	0x04, 0x12
        /*007a*/ 	.short	(.L_61 - .L_60)
	.align		4
.L_60:
        /*007c*/ 	.word	index@(_ZN3cub18CUB_300001_SM_10006detail6reduce28DeviceReduceSingleTileKernelINS2_10policy_hubIfjN4cuda3std3__44plusIvEEE10Policy1000EPfSC_iS9_ffNS7_10__identityEEEvT0_T1_T2_T3_T4_T6_)
        /*0080*/ 	.word	0x00000000


	//----- nvinfo : EIATTR_MIN_STACK_SIZE
	.align		4
.L_61:
        /*0084*/ 	.byte	0x04, 0x12
        /*0086*/ 	.short	(.L_63 - .L_62)
	.align		4
.L_62:
        /*0088*/ 	.word	index@(_ZN3cub18CUB_300001_SM_10006detail6reduce18DeviceReduceKernelINS2_10policy_hubIfjN4cuda3std3__44plusIvEEE10Policy1000EPfjS9_fNS7_10__identityEEEvT0_PT3_T1_NS0_13GridEvenShareISH_EET2_T4_)
        /*008c*/ 	.word	0x00000000


	//----- nvinfo : EIATTR_MIN_STACK_SIZE
	.align		4
.L_63:
        /*0090*/ 	.byte	0x04, 0x12
        /*0092*/ 	.short	(.L_65 - .L_64)
	.align		4
.L_64:
        /*0094*/ 	.word	index@(_ZN3cub18CUB_300001_SM_10006detail6reduce28DeviceReduceSingleTileKernelINS2_10policy_hubIfjN4cuda3std3__44plusIvEEE10Policy1000EPfSC_jS9_ffNS7_10__identityEEEvT0_T1_T2_T3_T4_T6_)
        /*0098*/ 	.word	0x00000000


	//----- nvinfo : EIATTR_MIN_STACK_SIZE
	.align		4
.L_65:
        /*009c*/ 	.byte	0x04, 0x12
        /*009e*/ 	.short	(.L_67 - .L_66)
	.align		4
.L_66:
        /*00a0*/ 	.word	index@(_ZN3cub18CUB_300001_SM_10006detail11EmptyKernelIvEEvv)
        /*00a4*/ 	.word	0x00000000


	//----- nvinfo : EIATTR_MIN_STACK_SIZE
	.align		4
.L_67:
        /*00a8*/ 	.byte	0x04, 0x12
        /*00aa*/ 	.short	(.L_69 - .L_68)
	.align		4
.L_68:
        /*00ac*/ 	.word	index@(_Z10initializePfi)
        /*00b0*/ 	.word	0x00000000
.L_69:


//--------------------- .nv.compat                --------------------------
	.section	.nv.compat,"",@"SHT_CUDA_COMPAT_INFO"
	.align	4
        /*0000*/ 	.byte	0x02, 0x09, 0x00, 0x00, 0x02, 0x02, 0x01, 0x00, 0x02, 0x05, 0x05, 0x00, 0x03, 0x07, 0x01, 0x01
        /*0010*/ 	.byte	0x02, 0x03, 0x00, 0x00, 0x02, 0x06, 0x01, 0x00, 0x04, 0x0b, 0x08, 0x00, 0x09, 0x00, 0x00, 0x00
        /*0020*/ 	.byte	0x00, 0x00, 0x00, 0x00


//--------------------- .nv.info._ZN3cub18CUB_300001_SM_10006detail6reduce28DeviceReduceSingleTileKernelINS2_10policy_hubIfjN4cuda3std3__44plusIvEEE10Policy1000EPfSC_iS9_ffNS7_10__identityEEEvT0_T1_T2_T3_T4_T6_ --------------------------
	.section	.nv.info._ZN3cub18CUB_300001_SM_10006detail6reduce28DeviceReduceSingleTileKernelINS2_10policy_hubIfjN4cuda3std3__44plusIvEEE10Policy1000EPfSC_iS9_ffNS7_10__identityEEEvT0_T1_T2_T3_T4_T6_,"",@"SHT_CUDA_INFO"
	.sectionflags	@""
	.align	4


	//----- nvinfo : EIATTR_CUDA_API_VERSION
	.align		4
        /*0000*/ 	.byte	0x04, 0x37
        /*0002*/ 	.short	(.L_71 - .L_70)
.L_70:
        /*0004*/ 	.word	0x00000082


	//----- nvinfo : EIATTR_KPARAM_INFO
	.align		4
.L_71:
        /*0008*/ 	.byte	0x04, 0x17
        /*000a*/ 	.short	(.L_73 - .L_72)
.L_72:
        /*000c*/ 	.word	0x00000000
        /*0010*/ 	.short	0x0005
        /*0012*/ 	.short	0x001c
        /*0014*/ 	.byte	0x00, 0xf0, 0x05, 0x00


	//----- nvinfo : EIATTR_KPARAM_INFO
	.align		4
.L_73:
        /*0018*/ 	.byte	0x04, 0x17
        /*001a*/ 	.short	(.L_75 - .L_74)
.L_74:
        /*001c*/ 	.word	0x00000000
        /*0020*/ 	.short	0x0004
        /*0022*/ 	.short	0x0018
        /*0024*/ 	.byte	0x00, 0xf0, 0x11, 0x00


	//----- nvinfo : EIATTR_KPARAM_INFO
	.align		4
.L_75:
        /*0028*/ 	.byte	0x04, 0x17
        /*002a*/ 	.short	(.L_77 - .L_76)
.L_76:
        /*002c*/ 	.word	0x00000000
        /*0030*/ 	.short	0x0003
        /*0032*/ 	.short	0x0014
        /*0034*/ 	.byte	0x00, 0xf0, 0x05, 0x00


	//----- nvinfo : EIATTR_KPARAM_INFO
	.align		4
.L_77:
        /*0038*/ 	.byte	0x04, 0x17
        /*003a*/ 	.short	(.L_79 - .L_78)
.L_78:
        /*003c*/ 	.word	0x00000000
        /*0040*/ 	.short	0x0002
        /*0042*/ 	.short	0x0010
        /*0044*/ 	.byte	0x00, 0xf0, 0x11, 0x00


	//----- nvinfo : EIATTR_KPARAM_INFO
	.align		4
.L_79:
        /*0048*/ 	.byte	0x04, 0x17
        /*004a*/ 	.short	(.L_81 - .L_80)
.L_80:
        /*004c*/ 	.word	0x00000000
        /*0050*/ 	.short	0x0001
        /*0052*/ 	.short	0x0008
        /*0054*/ 	.byte	0x00, 0xf5, 0x21, 0x00


	//----- nvinfo : EIATTR_KPARAM_INFO
	.align		4
.L_81:
        /*0058*/ 	.byte	0x04, 0x17
        /*005a*/ 	.short	(.L_83 - .L_82)
.L_82:
        /*005c*/ 	.word	0x00000000
        /*0060*/ 	.short	0x0000
        /*0062*/ 	.short	0x0000
        /*0064*/ 	.byte	0x00, 0xf5, 0x21, 0x00


	//----- nvinfo : EIATTR_SPARSE_MMA_MASK
	.align		4
.L_83:
        /*0068*/ 	.byte	0x03, 0x50
        /*006a*/ 	.short	0x0000


	//----- nvinfo : EIATTR_MAXREG_COUNT
	.align		4
        /*006c*/ 	.byte	0x03, 0x1b
        /*006e*/ 	.short	0x0080


	//----- nvinfo : EIATTR_NUM_BARRIERS
	.align		4
        /*0070*/ 	.byte	0x02, 0x4c
        /*0072*/ 	.byte	0x01
	.zero		1


	//----- nvinfo : EIATTR_MERCURY_ISA_VERSION
	.align		4
        /*0074*/ 	.byte	0x03, 0x5f
        /*0076*/ 	.short	0x0101


	//----- nvinfo : EIATTR_UNUSED_LOAD_BYTE_OFFSET
	.align		4
        /*0078*/ 	.byte	0x04, 0x44
        /*007a*/ 	.short	(.L_85 - .L_84)


	//   ....[0]....
.L_84:
        /*007c*/ 	.word	0x00000af0
        /*0080*/ 	.word	0x0000fff0


	//   ....[1]....
        /*0084*/ 	.word	0x00000e60
        /*0088*/ 	.word	0x0000fff0


	//   ....[2]....
        /*008c*/ 	.word	0x00001e80
        /*0090*/ 	.word	0x0000fff0


	//   ....[3]....
        /*0094*/ 	.word	0x000029a0
        /*0098*/ 	.word	0x0000fff0


	//   ....[4]....
        /*009c*/ 	.word	0x00002d10
        /*00a0*/ 	.word	0x0000fff0


	//   ....[5]....
        /*00a4*/ 	.word	0x00003e20
        /*00a8*/ 	.word	0x0000fff0


	//----- nvinfo : EIATTR_COOP_GROUP_MASK_REGIDS
	.align		4
.L_85:
        /*00ac*/ 	.byte	0x04, 0x29
        /*00ae*/ 	.short	(.L_87 - .L_86)


	//   ....[0]....
.L_86:
        /*00b0*/ 	.word	0xffffffff


	//   ....[1]....
        /*00b4*/ 	.word	0xffffffff


	//   ....[2]....
        /*00b8*/ 	.word	0xffffffff


	//   ....[3]....
        /*00bc*/ 	.word	0xffffffff


	//   ....[4]....
        /*00c0*/ 	.word	0xffffffff


	//   ....[5]....
        /*00c4*/ 	.word	0xffffffff


	//   ....[6]....
        /*00c8*/ 	.word	0xffffffff


	//   ....[7]....
        /*00cc*/ 	.word	0xffffffff


	//   ....[8]....
        /*00d0*/ 	.word	0xffffffff


	//   ....[9]....
        /*00d4*/ 	.word	0xffffffff


	//   ....[10]....
        /*00d8*/ 	.word	0xffffffff


	//   ....[11]....
        /*00dc*/ 	.word	0xffffffff


	//   ....[12]....
        /*00e0*/ 	.word	0xffffffff


	//   ....[13]....
        /*00e4*/ 	.word	0xffffffff


	//   ....[14]....
        /*00e8*/ 	.word	0xffffffff


	//   ....[15]....
        /*00ec*/ 	.word	0xffffffff


	//   ....[16]....
        /*00f0*/ 	.word	0xffffffff


	//   ....[17]....
        /*00f4*/ 	.word	0xffffffff


	//   ....[18]....
        /*00f8*/ 	.word	0xffffffff


	//   ....[19]....
        /*00fc*/ 	.word	0xffffffff


	//   ....[20]....
        /*0100*/ 	.word	0xffffffff


	//   ....[21]....
        /*0104*/ 	.word	0xffffffff


	//   ....[22]....
        /*0108*/ 	.word	0xffffffff


	//   ....[23]....
        /*010c*/ 	.word	0xffffffff


	//   ....[24]....
        /*0110*/ 	.word	0xffffffff


	//   ....[25]....
        /*0114*/ 	.word	0xffffffff


	//   ....[26]....
        /*0118*/ 	.word	0xffffffff


	//   ....[27]....
        /*011c*/ 	.word	0xffffffff


	//   ....[28]....
        /*0120*/ 	.word	0xffffffff


	//   ....[29]....
        /*0124*/ 	.word	0xffffffff


	//----- nvinfo : EIATTR_COOP_GROUP_INSTR_OFFSETS
	.align		4
.L_87:
        /*0128*/ 	.byte	0x04, 0x28
        /*012a*/ 	.short	(.L_89 - .L_88)


	//   ....[0]....
.L_88:
        /*012c*/ 	.word	0x00000960


	//   ....[1]....
        /*0130*/ 	.word	0x00000990


	//   ....[2]....
        /*0134*/ 	.word	0x000009f0


	//   ....[3]....
        /*0138*/ 	.word	0x00000a40


	//   ....[4]....
        /*013c*/ 	.word	0x00000a60


	//   ....[5]....
        /*0140*/ 	.word	0x00000ca0


	//   ....[6]....
        /*0144*/ 	.word	0x00000cf0


	//   ....[7]....
        /*0148*/ 	.word	0x00000d30


	//   ....[8]....
        /*014c*/ 	.word	0x00000d70


	//   ....[9]....
        /*0150*/ 	.word	0x00000d90


	//   ....[10]....
        /*0154*/ 	.word	0x00001cf0


	//   ....[11]....
        /*0158*/ 	.word	0x00001d20


	//   ....[12]....
        /*015c*/ 	.word	0x00001d80


	//   ....[13]....
        /*0160*/ 	.word	0x00001dd0


	//   ....[14]....
        /*0164*/ 	.word	0x00001df0


	//   ....[15]....
        /*0168*/ 	.word	0x00002810


	//   ....[16]....
        /*016c*/ 	.word	0x00002840


	//   ....[17]....
        /*0170*/ 	.word	0x000028a0


	//   ....[18]....
        /*0174*/ 	.word	0x000028f0


	//   ....[19]....
        /*0178*/ 	.word	0x00002910


	//   ....[20]....
        /*017c*/ 	.word	0x00002b50


	//   ....[21]....
        /*0180*/ 	.word	0x00002ba0


	//   ....[22]....
        /*0184*/ 	.word	0x00002be0


	//   ....[23]....
        /*0188*/ 	.word	0x00002c20


	//   ....[24]....
        /*018c*/ 	.word	0x00002c40


	//   ....[25]....
        /*0190*/ 	.word	0x00003c90


	//   ....[26]....
        /*0194*/ 	.word	0x00003cc0


	//   ....[27]....
        /*0198*/ 	.word	0x00003d20


	//   ....[28]....
        /*019c*/ 	.word	0x00003d70


	//   ....[29]....
        /*01a0*/ 	.word	0x00003d90


	//----- nvinfo : EIATTR_VRC_CTA_INIT_COUNT
	.align		4
.L_89:
        /*01a4*/ 	.byte	0x02, 0x4a
	.zero		1
	.zero		1


	//----- nvinfo : EIATTR_EXIT_INSTR_OFFSETS
	.align		4
        /*01a8*/ 	.byte	0x04, 0x1c
        /*01aa*/ 	.short	(.L_91 - .L_90)


	//   ....[0]....
.L_90:
        /*01ac*/ 	.word	0x00000080


	//   ....[1]....
        /*01b0*/ 	.word	0x000000c0


	//   ....[2]....
        /*01b4*/ 	.word	0x00003f60


	//   ....[3]....
        /*01b8*/ 	.word	0x00003fb0


	//----- nvinfo : EIATTR_MAX_THREADS
	.align		4
.L_91:
        /*01bc*/ 	.byte	0x04, 0x05
        /*01be*/ 	.short	(.L_93 - .L_92)
.L_92:
        /*01c0*/ 	.word	0x00000200
        /*01c4*/ 	.word	0x00000001
        /*01c8*/ 	.word	0x00000001


	//----- nvinfo : EIATTR_CRS_STACK_SIZE
	.align		4
.L_93:
        /*01cc*/ 	.byte	0x04, 0x1e
        /*01ce*/ 	.short	(.L_95 - .L_94)
.L_94:
        /*01d0*/ 	.word	0x00000000


	//----- nvinfo : EIATTR_CBANK_PARAM_SIZE
	.align		4
.L_95:
        /*01d4*/ 	.byte	0x03, 0x19
        /*01d6*/ 	.short	0x001d


	//----- nvinfo : EIATTR_PARAM_CBANK
	.align		4
        /*01d8*/ 	.byte	0x04, 0x0a
        /*01da*/ 	.short	(.L_97 - .L_96)
	.align		4
.L_96:
        /*01dc*/ 	.word	index@(.nv.constant0._ZN3cub18CUB_300001_SM_10006detail6reduce28DeviceReduceSingleTileKernelINS2_10policy_hubIfjN4cuda3std3__44plusIvEEE10Policy1000EPfSC_iS9_ffNS7_10__identityEEEvT0_T1_T2_T3_T4_T6_)
        /*01e0*/ 	.short	0x0380
        /*01e2*/ 	.short	0x001d


	//----- nvinfo : EIATTR_SW_WAR
	.align		4
.L_97:
        /*01e4*/ 	.byte	0x04, 0x36
        /*01e6*/ 	.short	(.L_99 - .L_98)
.L_98:
        /*01e8*/ 	.word	0x00000008
.L_99:


//--------------------- .nv.info._ZN3cub18CUB_300001_SM_10006detail6reduce18DeviceReduceKernelINS2_10policy_hubIfjN4cuda3std3__44plusIvEEE10Policy1000EPfjS9_fNS7_10__identityEEEvT0_PT3_T1_NS0_13GridEvenShareISH_EET2_T4_ --------------------------
	.section	.nv.info._ZN3cub18CUB_300001_SM_10006detail6reduce18DeviceReduceKernelINS2_10policy_hubIfjN4cuda3std3__44plusIvEEE10Policy1000EPfjS9_fNS7_10__identityEEEvT0_PT3_T1_NS0_13GridEvenShareISH_EET2_T4_,"",@"SHT_CUDA_INFO"
	.sectionflags	@""
	.align	4


	//----- nvinfo : EIATTR_CUDA_API_VERSION
	.align		4
        /*0000*/ 	.byte	0x04, 0x37
        /*0002*/ 	.short	(.L_101 - .L_100)
.L_100:
        /*0004*/ 	.word	0x00000082


	//----- nvinfo : EIATTR_KPARAM_INFO
	.align		4
.L_101:
        /*0008*/ 	.byte	0x04, 0x17
        /*000a*/ 	.short	(.L_103 - .L_102)
.L_102:
        /*000c*/ 	.word	0x00000000
        /*0010*/ 	.short	0x0005
        /*0012*/ 	.short	0x003d
        /*0014*/ 	.byte	0x00, 0xf0, 0x05, 0x00


	//----- nvinfo : EIATTR_KPARAM_INFO
	.align		4
.L_103:
        /*0018*/ 	.byte	0x04, 0x17
        /*001a*/ 	.short	(.L_105 - .L_104)
.L_104:
        /*001c*/ 	.word	0x00000000
        /*0020*/ 	.short	0x0004
        /*0022*/ 	.short	0x003c
        /*0024*/ 	.byte	0x00, 0xf0, 0x05, 0x00


	//----- nvinfo : EIATTR_KPARAM_INFO
	.align		4
.L_105:
        /*0028*/ 	.byte	0x04, 0x17
        /*002a*/ 	.short	(.L_107 - .L_106)
.L_106:
        /*002c*/ 	.word	0x00000000
        /*0030*/ 	.short	0x0003
        /*0032*/ 	.short	0x0014
        /*0034*/ 	.byte	0x00, 0xf0, 0xa1, 0x00


	//----- nvinfo : EIATTR_KPARAM_INFO
	.align		4
.L_107:
        /*0038*/ 	.byte	0x04, 0x17
        /*003a*/ 	.short	(.L_109 - .L_108)
.L_108:
        /*003c*/ 	.word	0x00000000
        /*0040*/ 	.short	0x0002
        /*0042*/ 	.short	0x0010
        /*0044*/ 	.byte	0x00, 0xf0, 0x11, 0x00


	//----- nvinfo : EIATTR_KPARAM_INFO
	.align		4
.L_109:
        /*0048*/ 	.byte	0x04, 0x17
        /*004a*/ 	.short	(.L_111 - .L_110)
.L_110:
        /*004c*/ 	.word	0x00000000
        /*0050*/ 	.short	0x0001
        /*0052*/ 	.short	0x0008
        /*0054*/ 	.byte	0x00, 0xf5, 0x21, 0x00


	//----- nvinfo : EIATTR_KPARAM_INFO
	.align		4
.L_111:
        /*0058*/ 	.byte	0x04, 0x17
        /*005a*/ 	.short	(.L_113 - .L_112)
.L_112:
        /*005c*/ 	.word	0x00000000
        /*0060*/ 	.short	0x0000
        /*0062*/ 	.short	0x0000
        /*0064*/ 	.byte	0x00, 0xf5, 0x21, 0x00


	//----- nvinfo : EIATTR_SPARSE_MMA_MASK
	.align		4
.L_113:
        /*0068*/ 	.byte	0x03, 0x50
        /*006a*/ 	.short	0x0000


	//----- nvinfo : EIATTR_MAXREG_COUNT
	.align		4
        /*006c*/ 	.byte	0x03, 0x1b
        /*006e*/ 	.short	0x0080


	//----- nvinfo : EIATTR_NUM_BARRIERS
	.align		4
        /*0070*/ 	.byte	0x02, 0x4c
        /*0072*/ 	.byte	0x01
	.zero		1


	//----- nvinfo : EIATTR_MERCURY_ISA_VERSION
	.align		4
        /*0074*/ 	.byte	0x03, 0x5f
        /*0076*/ 	.short	0x0101


	//----- nvinfo : EIATTR_UNUSED_LOAD_BYTE_OFFSET
	.align		4
        /*0078*/ 	.byte	0x04, 0x44
        /*007a*/ 	.short	(.L_115 - .L_114)


	//   ....[0]....
.L_114:
        /*007c*/ 	.word	0x00000670
        /*0080*/ 	.word	0x0000fff0


	//   ....[1]....
        /*0084*/ 	.word	0x000009e0
        /*0088*/ 	.word	0x0000fff0


	//   ....[2]....
        /*008c*/ 	.word	0x00001590
        /*0090*/ 	.word	0x0000fff0


	//   ....[3]....
        /*0094*/ 	.word	0x00001ca0
        /*0098*/ 	.word	0x0000fff0


	//   ....[4]....
        /*009c*/ 	.word	0x00002010
        /*00a0*/ 	.word	0x0000fff0


	//   ....[5]....
        /*00a4*/ 	.word	0x00002d00
        /*00a8*/ 	.word	0x0000fff0


	//----- nvinfo : EIATTR_COOP_GROUP_MASK_REGIDS
	.align		4
.L_115:
        /*00ac*/ 	.byte	0x04, 0x29
        /*00ae*/ 	.short	(.L_117 - .L_116)


	//   ....[0]....
.L_116:
        /*00b0*/ 	.word	0xffffffff


	//   ....[1]....
        /*00b4*/ 	.word	0xffffffff


	//   ....[2]....
        /*00b8*/ 	.word	0xffffffff


	//   ....[3]....
        /*00bc*/ 	.word	0xffffffff


	//   ....[4]....
        /*00c0*/ 	.word	0xffffffff


	//   ....[5]....
        /*00c4*/ 	.word	0xffffffff


	//   ....[6]....
        /*00c8*/ 	.word	0xffffffff


	//   ....[7]....
        /*00cc*/ 	.word	0xffffffff


	//   ....[8]....
        /*00d0*/ 	.word	0xffffffff


	//   ....[9]....
        /*00d4*/ 	.word	0xffffffff


	//   ....[10]....
        /*00d8*/ 	.word	0xffffffff


	//   ....[11]....
        /*00dc*/ 	.word	0xffffffff


	//   ....[12]....
        /*00e0*/ 	.word	0xffffffff


	//   ....[13]....
        /*00e4*/ 	.word	0xffffffff


	//   ....[14]....
        /*00e8*/ 	.word	0xffffffff


	//   ....[15]....
        /*00ec*/ 	.word	0xffffffff


	//   ....[16]....
        /*00f0*/ 	.word	0xffffffff


	//   ....[17]....
        /*00f4*/ 	.word	0xffffffff


	//   ....[18]....
        /*00f8*/ 	.word	0xffffffff


	//   ....[19]....
        /*00fc*/ 	.word	0xffffffff


	//   ....[20]....
        /*0100*/ 	.word	0xffffffff


	//   ....[21]....
        /*0104*/ 	.word	0xffffffff


	//   ....[22]....
        /*0108*/ 	.word	0xffffffff


	//   ....[23]....
        /*010c*/ 	.word	0xffffffff


	//   ....[24]....
        /*0110*/ 	.word	0xffffffff


	//   ....[25]....
        /*0114*/ 	.word	0xffffffff


	//   ....[26]....
        /*0118*/ 	.word	0xffffffff


	//   ....[27]....
        /*011c*/ 	.word	0xffffffff


	//   ....[28]....
        /*0120*/ 	.word	0xffffffff


	//   ....[29]....
        /*0124*/ 	.word	0xffffffff


	//----- nvinfo : EIATTR_COOP_GROUP_INSTR_OFFSETS
	.align		4
.L_117:
        /*0128*/ 	.byte	0x04, 0x28
        /*012a*/ 	.short	(.L_119 - .L_118)


	//   ....[0]....
.L_118:
        /*012c*/ 	.word	0x000004e0


	//   ....[1]....
        /*0130*/ 	.word	0x00000510


	//   ....[2]....
        /*0134*/ 	.word	0x00000570


	//   ....[3]....
        /*0138*/ 	.word	0x000005c0


	//   ....[4]....
        /*013c*/ 	.word	0x000005e0


	//   ....[5]....
        /*0140*/ 	.word	0x00000820


	//   ....[6]....
        /*0144*/ 	.word	0x00000870


	//   ....[7]....
        /*0148*/ 	.word	0x000008b0


	//   ....[8]....
        /*014c*/ 	.word	0x000008f0


	//   ....[9]....
        /*0150*/ 	.word	0x00000910


	//   ....[10]....
        /*0154*/ 	.word	0x00001400


	//   ....[11]....
        /*0158*/ 	.word	0x00001430


	//   ....[12]....
        /*015c*/ 	.word	0x00001490


	//   ....[13]....
        /*0160*/ 	.word	0x000014e0


	//   ....[14]....
        /*0164*/ 	.word	0x00001500


	//   ....[15]....
        /*0168*/ 	.word	0x00001b10


	//   ....[16]....
        /*016c*/ 	.word	0x00001b40


	//   ....[17]....
        /*0170*/ 	.word	0x00001ba0


	//   ....[18]....
        /*0174*/ 	.word	0x00001bf0


	//   ....[19]....
        /*0178*/ 	.word	0x00001c10


	//   ....[20]....
        /*017c*/ 	.word	0x00001e50


	//   ....[21]....
        /*0180*/ 	.word	0x00001ea0


	//   ....[22]....
        /*0184*/ 	.word	0x00001ee0


	//   ....[23]....
        /*0188*/ 	.word	0x00001f20


	//   ....[24]....
        /*018c*/ 	.word	0x00001f40


	//   ....[25]....
        /*0190*/ 	.word	0x00002b70


	//   ....[26]....
        /*0194*/ 	.word	0x00002ba0


	//   ....[27]....
        /*0198*/ 	.word	0x00002c00


	//   ....[28]....
        /*019c*/ 	.word	0x00002c50


	//   ....[29]....
        /*01a0*/ 	.word	0x00002c70


	//----- nvinfo : EIATTR_VRC_CTA_INIT_COUNT
	.align		4
.L_119:
        /*01a4*/ 	.byte	0x02, 0x4a
	.zero		1
	.zero		1


	//----- nvinfo : EIATTR_EXIT_INSTR_OFFSETS
	.align		4
        /*01a8*/ 	.byte	0x04, 0x1c
        /*01aa*/ 	.short	(.L_121 - .L_120)


	//   ....[0]....
.L_120:
        /*01ac*/ 	.word	0x00002e40


	//   ....[1]....
        /*01b0*/ 	.word	0x00002e80


	//----- nvinfo : EIATTR_MAX_THREADS
	.align		4
.L_121:
        /*01b4*/ 	.byte	0x04, 0x05
        /*01b6*/ 	.short	(.L_123 - .L_122)
.L_122:
        /*01b8*/ 	.word	0x00000200
        /*01bc*/ 	.word	0x00000001
        /*01c0*/ 	.word	0x00000001


	//----- nvinfo : EIATTR_CRS_STACK_SIZE
	.align		4
.L_123:
        /*01c4*/ 	.byte	0x04, 0x1e
        /*01c6*/ 	.short	(.L_125 - .L_124)
.L_124:
        /*01c8*/ 	.word	0x00000000


	//----- nvinfo : EIATTR_CBANK_PARAM_SIZE
	.align		4
.L_125:
        /*01cc*/ 	.byte	0x03, 0x19
        /*01ce*/ 	.short	0x003e


	//----- nvinfo : EIATTR_PARAM_CBANK
	.align		4
        /*01d0*/ 	.byte	0x04, 0x0a
        /*01d2*/ 	.short	(.L_127 - .L_126)
	.align		4
.L_126:
        /*01d4*/ 	.word	index@(.nv.constant0._ZN3cub18CUB_300001_SM_10006detail6reduce18DeviceReduceKernelINS2_10policy_hubIfjN4cuda3std3__44plusIvEEE10Policy1000EPfjS9_fNS7_10__identityEEEvT0_PT3_T1_NS0_13GridEvenShareISH_EET2_T4_)
        /*01d8*/ 	.short	0x0380
        /*01da*/ 	.short	0x003e


	//----- nvinfo : EIATTR_SW_WAR
	.align		4
.L_127:
        /*01dc*/ 	.byte	0x04, 0x36
        /*01de*/ 	.short	(.L_129 - .L_128)
.L_128:
        /*01e0*/ 	.word	0x00000008
.L_129:


//--------------------- .nv.info._ZN3cub18CUB_300001_SM_10006detail6reduce28DeviceReduceSingleTileKernelINS2_10policy_hubIfjN4cuda3std3__44plusIvEEE10Policy1000EPfSC_jS9_ffNS7_10__identityEEEvT0_T1_T2_T3_T4_T6_ --------------------------
	.section	.nv.info._ZN3cub18CUB_300001_SM_10006detail6reduce28DeviceReduceSingleTileKernelINS2_10policy_hubIfjN4cuda3std3__44plusIvEEE10Policy1000EPfSC_jS9_ffNS7_10__identityEEEvT0_T1_T2_T3_T4_T6_,"",@"SHT_CUDA_INFO"
	.sectionflags	@""
	.align	4


	//----- nvinfo : EIATTR_CUDA_API_VERSION
	.align		4
        /*0000*/ 	.byte	0x04, 0x37
        /*0002*/ 	.short	(.L_131 - .L_130)
.L_130:
        /*0004*/ 	.word	0x00000082


	//----- nvinfo : EIATTR_KPARAM_INFO
	.align		4
.L_131:
        /*0008*/ 	.byte	0x04, 0x17
        /*000a*/ 	.short	(.L_133 - .L_132)
.L_132:
        /*000c*/ 	.word	0x00000000
        /*0010*/ 	.short	0x0005
        /*0012*/ 	.short	0x001c
        /*0014*/ 	.byte	0x00, 0xf0, 0x05, 0x00


	//----- nvinfo : EIATTR_KPARAM_INFO
	.align		4
.L_133:
        /*0018*/ 	.byte	0x04, 0x17
        /*001a*/ 	.short	(.L_135 - .L_134)
.L_134:
        /*001c*/ 	.word	0x00000000
        /*0020*/ 	.short	0x0004
        /*0022*/ 	.short	0x0018
        /*0024*/ 	.byte	0x00, 0xf0, 0x11, 0x00


	//----- nvinfo : EIATTR_KPARAM_INFO
	.align		4
.L_135:
        /*0028*/ 	.byte	0x04, 0x17
        /*002a*/ 	.short	(.L_137 - .L_136)
.L_136:
        /*002c*/ 	.word	0x00000000
        /*0030*/ 	.short	0x0003
        /*0032*/ 	.short	0x0014
        /*0034*/ 	.byte	0x00, 0xf0, 0x05, 0x00


	//----- nvinfo : EIATTR_KPARAM_INFO
	.align		4
.L_137:
        /*0038*/ 	.byte	0x04, 0x17
        /*003a*/ 	.short	(.L_139 - .L_138)
.L_138:
        /*003c*/ 	.word	0x00000000
        /*0040*/ 	.short	0x0002
        /*0042*/ 	.short	0x0010
        /*0044*/ 	.byte	0x00, 0xf0, 0x11, 0x00


	//----- nvinfo : EIATTR_KPARAM_INFO
	.align		4
.L_139:
        /*0048*/ 	.byte	0x04, 0x17
        /*004a*/ 	.short	(.L_141 - .L_140)
.L_140:
        /*004c*/ 	.word	0x00000000
        /*0050*/ 	.short	0x0001
        /*0052*/ 	.short	0x0008
        /*0054*/ 	.byte	0x00, 0xf5, 0x21, 0x00


	//----- nvinfo : EIATTR_KPARAM_INFO
	.align		4
.L_141:
        /*0058*/ 	.byte	0x04, 0x17
        /*005a*/ 	.short	(.L_143 - .L_142)
.L_142:
        /*005c*/ 	.word	0x00000000
        /*0060*/ 	.short	0x0000
        /*0062*/ 	.short	0x0000
        /*0064*/ 	.byte	0x00, 0xf5, 0x21, 0x00


	//----- nvinfo : EIATTR_SPARSE_MMA_MASK
	.align		4
.L_143:
        /*0068*/ 	.byte	0x03, 0x50
        /*006a*/ 	.short	0x0000


	//----- nvinfo : EIATTR_MAXREG_COUNT
	.align		4
        /*006c*/ 	.byte	0x03, 0x1b
        /*006e*/ 	.short	0x0080


	//----- nvinfo : EIATTR_NUM_BARRIERS
	.align		4
        /*0070*/ 	.byte	0x02, 0x4c
        /*0072*/ 	.byte	0x01
	.zero		1


	//----- nvinfo : EIATTR_MERCURY_ISA_VERSION
	.align		4
        /*0074*/ 	.byte	0x03, 0x5f
        /*0076*/ 	.short	0x0101


	//----- nvinfo : EIATTR_UNUSED_LOAD_BYTE_OFFSET
	.align		4
        /*0078*/ 	.byte	0x04, 0x44
        /*007a*/ 	.short	(.L_145 - .L_144)


	//   ....[0]....
.L_144:
        /*007c*/ 	.word	0x00000a90
        /*0080*/ 	.word	0x0000fff0


	//   ....[1]....
        /*0084*/ 	.word	0x00000e00
        /*0088*/ 	.word	0x0000fff0


	//   ....[2]....
        /*008c*/ 	.word	0x00001900
        /*0090*/ 	.word	0x0000fff0


	//   ....[3]....
        /*0094*/ 	.word	0x000023c0
        /*0098*/ 	.word	0x0000fff0


	//   ....[4]....
        /*009c*/ 	.word	0x00002730
        /*00a0*/ 	.word	0x0000fff0


	//   ....[5]....
        /*00a4*/ 	.word	0x00003340
        /*00a8*/ 	.word	0x0000fff0


	//----- nvinfo : EIATTR_COOP_GROUP_MASK_REGIDS
	.align		4
.L_145:
        /*00ac*/ 	.byte	0x04, 0x29
        /*00ae*/ 	.short	(.L_147 - .L_146)


	//   ....[0]....
.L_146:
        /*00b0*/ 	.word	0xffffffff


	//   ....[1]....
        /*00b4*/ 	.word	0xffffffff


	//   ....[2]....
        /*00b8*/ 	.word	0xffffffff


	//   ....[3]....
        /*00bc*/ 	.word	0xffffffff


	//   ....[4]....
        /*00c0*/ 	.word	0xffffffff


	//   ....[5]....
        /*00c4*/ 	.word	0xffffffff


	//   ....[6]....
        /*00c8*/ 	.word	0xffffffff


	//   ....[7]....
        /*00cc*/ 	.word	0xffffffff


	//   ....[8]....
        /*00d0*/ 	.word	0xffffffff


	//   ....[9]....
        /*00d4*/ 	.word	0xffffffff


	//   ....[10]....
        /*00d8*/ 	.word	0xffffffff


	//   ....[11]....
        /*00dc*/ 	.word	0xffffffff


	//   ....[12]....
        /*00e0*/ 	.word	0xffffffff


	//   ....[13]....
        /*00e4*/ 	.word	0xffffffff


	//   ....[14]....
        /*00e8*/ 	.word	0xffffffff


	//   ....[15]....
        /*00ec*/ 	.word	0xffffffff


	//   ....[16]....
        /*00f0*/ 	.word	0xffffffff


	//   ....[17]....
        /*00f4*/ 	.word	0xffffffff


	//   ....[18]....
        /*00f8*/ 	.word	0xffffffff


	//   ....[19]....
        /*00fc*/ 	.word	0xffffffff


	//   ....[20]....
        /*0100*/ 	.word	0xffffffff


	//   ....[21]....
        /*0104*/ 	.word	0xffffffff


	//   ....[22]....
        /*0108*/ 	.word	0xffffffff


	//   ....[23]....
        /*010c*/ 	.word	0xffffffff


	//   ....[24]....
        /*0110*/ 	.word	0xffffffff


	//   ....[25]....
        /*0114*/ 	.word	0xffffffff


	//   ....[26]....
        /*0118*/ 	.word	0xffffffff


	//   ....[27]....
        /*011c*/ 	.word	0xffffffff


	//   ....[28]....
        /*0120*/ 	.word	0xffffffff


	//   ....[29]....
        /*0124*/ 	.word	0xffffffff


	//----- nvinfo : EIATTR_COOP_GROUP_INSTR_OFFSETS
	.align		4
.L_147:
        /*0128*/ 	.byte	0x04, 0x28
        /*012a*/ 	.short	(.L_149 - .L_148)


	//   ....[0]....
.L_148:
        /*012c*/ 	.word	0x00000900


	//   ....[1]....
        /*0130*/ 	.word	0x00000930


	//   ....[2]....
        /*0134*/ 	.word	0x00000990


	//   ....[3]....
        /*0138*/ 	.word	0x000009e0


	//   ....[4]....
        /*013c*/ 	.word	0x00000a00


	//   ....[5]....
        /*0140*/ 	.word	0x00000c40


	//   ....[6]....
        /*0144*/ 	.word	0x00000c70


	//   ....[7]....
        /*0148*/ 	.word	0x00000cc0


	//   ....[8]....
        /*014c*/ 	.word	0x00000d10


	//   ....[9]....
        /*0150*/ 	.word	0x00000d30


	//   ....[10]....
        /*0154*/ 	.word	0x00001770


	//   ....[11]....
        /*0158*/ 	.word	0x000017a0


	//   ....[12]....
        /*015c*/ 	.word	0x00001800


	//   ....[13]....
        /*0160*/ 	.word	0x00001850


	//   ....[14]....
        /*0164*/ 	.word	0x00001870


	//   ....[15]....
        /*0168*/ 	.word	0x00002230


	//   ....[16]....
        /*016c*/ 	.word	0x00002260


	//   ....[17]....
        /*0170*/ 	.word	0x000022c0


	//   ....[18]....
        /*0174*/ 	.word	0x00002310


	//   ....[19]....
        /*0178*/ 	.word	0x00002330


	//   ....[20]....
        /*017c*/ 	.word	0x00002570


	//   ....[21]....
        /*0180*/ 	.word	0x000025a0


	//   ....[22]....
        /*0184*/ 	.word	0x000025f0


	//   ....[23]....
        /*0188*/ 	.word	0x00002640


	//   ....[24]....
        /*018c*/ 	.word	0x00002660


	//   ....[25]....
        /*0190*/ 	.word	0x000031b0


	//   ....[26]....
        /*0194*/ 	.word	0x000031e0


	//   ....[27]....
        /*0198*/ 	.word	0x00003240


	//   ....[28]....
        /*019c*/ 	.word	0x00003290


	//   ....[29]....
        /*01a0*/ 	.word	0x000032b0


	//----- nvinfo : EIATTR_VRC_CTA_INIT_COUNT
	.align		4
.L_149:
        /*01a4*/ 	.byte	0x02, 0x4a
	.zero		1
	.zero		1


	//----- nvinfo : EIATTR_EXIT_INSTR_OFFSETS
	.align		4
        /*01a8*/ 	.byte	0x04, 0x1c
        /*01aa*/ 	.short	(.L_151 - .L_150)


	//   ....[0]....
.L_150:
        /*01ac*/ 	.word	0x00000080


	//   ....[1]....
        /*01b0*/ 	.word	0x000000c0


	//   ....[2]....
        /*01b4*/ 	.word	0x00003480


	//   ....[3]....
        /*01b8*/ 	.word	0x000034d0


	//----- nvinfo : EIATTR_MAX_THREADS
	.align		4
.L_151:
        /*01bc*/ 	.byte	0x04, 0x05
        /*01be*/ 	.short	(.L_153 - .L_152)
.L_152:
        /*01c0*/ 	.word	0x00000200
        /*01c4*/ 	.word	0x00000001
        /*01c8*/ 	.word	0x00000001


	//----- nvinfo : EIATTR_CRS_STACK_SIZE
	.align		4
.L_153:
        /*01cc*/ 	.byte	0x04, 0x1e
        /*01ce*/ 	.short	(.L_155 - .L_154)
.L_154:
        /*01d0*/ 	.word	0x00000000


	//----- nvinfo : EIATTR_CBANK_PARAM_SIZE
	.align		4
.L_155:
        /*01d4*/ 	.byte	0x03, 0x19
        /*01d6*/ 	.short	0x001d


	//----- nvinfo : EIATTR_PARAM_CBANK
	.align		4
        /*01d8*/ 	.byte	0x04, 0x0a
        /*01da*/ 	.short	(.L_157 - .L_156)
	.align		4
.L_156:
        /*01dc*/ 	.word	index@(.nv.constant0._ZN3cub18CUB_300001_SM_10006detail6reduce28DeviceReduceSingleTileKernelINS2_10policy_hubIfjN4cuda3std3__44plusIvEEE10Policy1000EPfSC_jS9_ffNS7_10__identityEEEvT0_T1_T2_T3_T4_T6_)
        /*01e0*/ 	.short	0x0380
        /*01e2*/ 	.short	0x001d


	//----- nvinfo : EIATTR_SW_WAR
	.align		4
.L_157:
        /*01e4*/ 	.byte	0x04, 0x36
        /*01e6*/ 	.short	(.L_159 - .L_158)
.L_158:
        /*01e8*/ 	.word	0x00000008
.L_159:


//--------------------- .nv.info._ZN3cub18CUB_300001_SM_10006detail11EmptyKernelIvEEvv --------------------------
	.section	.nv.info._ZN3cub18CUB_300001_SM_10006detail11EmptyKernelIvEEvv,"",@"SHT_CUDA_INFO"
	.sectionflags	@""
	.align	4


	//----- nvinfo : EIATTR_CUDA_API_VERSION
	.align		4
        /*0000*/ 	.byte	0x04, 0x37
        /*0002*/ 	.short	(.L_161 - .L_160)
.L_160:
        /*0004*/ 	.word	0x00000082


	//----- nvinfo : EIATTR_SPARSE_MMA_MASK
	.align		4
.L_161:
        /*0008*/ 	.byte	0x03, 0x50
        /*000a*/ 	.short	0x0000


	//----- nvinfo : EIATTR_MAXREG_COUNT
	.align		4
        /*000c*/ 	.byte	0x03, 0x1b
        /*000e*/ 	.short	0x00ff


	//----- nvinfo : EIATTR_MERCURY_ISA_VERSION
	.align		4
        /*0010*/ 	.byte	0x03, 0x5f
        /*0012*/ 	.short	0x0101


	//----- nvinfo : EIATTR_VRC_CTA_INIT_COUNT
	.align		4
        /*0014*/ 	.byte	0x02, 0x4a
	.zero		1
	.zero		1


	//----- nvinfo : EIATTR_EXIT_INSTR_OFFSETS
	.align		4
        /*0018*/ 	.byte	0x04, 0x1c
        /*001a*/ 	.short	(.L_163 - .L_162)


	//   ....[0]....
.L_162:
        /*001c*/ 	.word	0x00000010


	//----- nvinfo : EIATTR_SW_WAR
	.align		4
.L_163:
        /*0020*/ 	.byte	0x04, 0x36
        /*0022*/ 	.short	(.L_165 - .L_164)
.L_164:
        /*0024*/ 	.word	0x00000008
.L_165:


//--------------------- .nv.info._Z10initializePfi --------------------------
	.section	.nv.info._Z10initializePfi,"",@"SHT_CUDA_INFO"
	.sectionflags	@""
	.align	4


	//----- nvinfo : EIATTR_CUDA_API_VERSION
	.align		4
        /*0000*/ 	.byte	0x04, 0x37
        /*0002*/ 	.short	(.L_167 - .L_166)
.L_166:
        /*0004*/ 	.word	0x00000082


	//----- nvinfo : EIATTR_KPARAM_INFO
	.align		4
.L_167:
        /*0008*/ 	.byte	0x04, 0x17
        /*000a*/ 	.short	(.L_169 - .L_168)
.L_168:
        /*000c*/ 	.word	0x00000000
        /*0010*/ 	.short	0x0001
        /*0012*/ 	.short	0x0008
        /*0014*/ 	.byte	0x00, 0xf0, 0x11, 0x00


	//----- nvinfo : EIATTR_KPARAM_INFO
	.align		4
.L_169:
        /*0018*/ 	.byte	0x04, 0x17
        /*001a*/ 	.short	(.L_171 - .L_170)
.L_170:
        /*001c*/ 	.word	0x00000000
        /*0020*/ 	.short	0x0000
        /*0022*/ 	.short	0x0000
        /*0024*/ 	.byte	0x00, 0xf5, 0x21, 0x00


	//----- nvinfo : EIATTR_SPARSE_MMA_MASK
	.align		4
.L_171:
        /*0028*/ 	.byte	0x03, 0x50
        /*002a*/ 	.short	0x0000


	//----- nvinfo : EIATTR_MAXREG_COUNT
	.align		4
        /*002c*/ 	.byte	0x03, 0x1b
        /*002e*/ 	.short	0x00ff


	//----- nvinfo : EIATTR_MERCURY_ISA_VERSION
	.align		4
        /*0030*/ 	.byte	0x03, 0x5f
        /*0032*/ 	.short	0x0101


	//----- nvinfo : EIATTR_VRC_CTA_INIT_COUNT
	.align		4
        /*0034*/ 	.byte	0x02, 0x4a
	.zero		1
	.zero		1


	//----- nvinfo : EIATTR_EXIT_INSTR_OFFSETS
	.align		4
        /*0038*/ 	.byte	0x04, 0x1c
        /*003a*/ 	.short	(.L_173 - .L_172)


	//   ....[0]....
.L_172:
        /*003c*/ 	.word	0x00000090


	//   ....[1]....
        /*0040*/ 	.word	0x00000100


	//----- nvinfo : EIATTR_CBANK_PARAM_SIZE
	.align		4
.L_173:
        /*0044*/ 	.byte	0x03, 0x19
        /*0046*/ 	.short	0x000c


	//----- nvinfo : EIATTR_PARAM_CBANK
	.align		4
        /*0048*/ 	.byte	0x04, 0x0a
        /*004a*/ 	.short	(.L_175 - .L_174)
	.align		4
.L_174:
        /*004c*/ 	.word	index@(.nv.constant0._Z10initializePfi)
        /*0050*/ 	.short	0x0380
        /*0052*/ 	.short	0x000c


	//----- nvinfo : EIATTR_SW_WAR
	.align		4
.L_175:
        /*0054*/ 	.byte	0x04, 0x36
        /*0056*/ 	.short	(.L_177 - .L_176)
.L_176:
        /*0058*/ 	.word	0x00000008
.L_177:


//--------------------- .nv.callgraph             --------------------------
	.section	.nv.callgraph,"",@"SHT_CUDA_CALLGRAPH"
	.align	4
	.sectionentsize	8
	.align		4
        /*0000*/ 	.word	0x00000000
	.align		4
        /*0004*/ 	.word	0xffffffff
	.align		4
        /*0008*/ 	.word	0x00000000
	.align		4
        /*000c*/ 	.word	0xfffffffe
	.align		4
        /*0010*/ 	.word	0x00000000
	.align		4
        /*0014*/ 	.word	0xfffffffd
	.align		4
        /*0018*/ 	.word	0x00000000
	.align		4
        /*001c*/ 	.word	0xfffffffc


//--------------------- .nv.constant4             --------------------------
	.section	.nv.constant4,"a",@progbits
	.align	8
	.align		8
.nv.constant4:
        /*0000*/ 	.dword	_ZN34_INTERNAL_fe8f4ec3_4_k_cu_d065992e4cuda3std3__45__cpo5beginE
	.align		8
        /*0008*/ 	.dword	_ZN34_INTERNAL_fe8f4ec3_4_k_cu_d065992e4cuda3std3__45__cpo3endE
	.align		8
        /*0010*/ 	.dword	_ZN34_INTERNAL_fe8f4ec3_4_k_cu_d065992e4cuda3std3__45__cpo6cbeginE
	.align		8
        /*0018*/ 	.dword	_ZN34_INTERNAL_fe8f4ec3_4_k_cu_d065992e4cuda3std3__45__cpo4cendE
	.align		8
        /*0020*/ 	.dword	_ZN34_INTERNAL_fe8f4ec3_4_k_cu_d065992e4cuda3std3__45__cpo6rbeginE
	.align		8
        /*0028*/ 	.dword	_ZN34_INTERNAL_fe8f4ec3_4_k_cu_d065992e4cuda3std3__45__cpo4rendE
	.align		8
        /*0030*/ 	.dword	_ZN34_INTERNAL_fe8f4ec3_4_k_cu_d065992e4cuda3std3__45__cpo7crbeginE
	.align		8
        /*0038*/ 	.dword	_ZN34_INTERNAL_fe8f4ec3_4_k_cu_d065992e4cuda3std3__45__cpo5crendE
	.align		8
        /*0040*/ 	.dword	_ZN34_INTERNAL_fe8f4ec3_4_k_cu_d065992e4cuda3std3__436_GLOBAL__N__fe8f4ec3_4_k_cu_d065992e6ignoreE
	.align		8
        /*0048*/ 	.dword	_ZN34_INTERNAL_fe8f4ec3_4_k_cu_d065992e4cuda3std3__419piecewise_constructE
	.align		8
        /*0050*/ 	.dword	_ZN34_INTERNAL_fe8f4ec3_4_k_cu_d065992e4cuda3std3__48in_placeE
	.align		8
        /*0058*/ 	.dword	_ZN34_INTERNAL_fe8f4ec3_4_k_cu_d065992e4cuda3std3__420unreachable_sentinelE
	.align		8
        /*0060*/ 	.dword	_ZN34_INTERNAL_fe8f4ec3_4_k_cu_d065992e4cuda3std3__47nulloptE
	.align		8
        /*0068*/ 	.dword	_ZN34_INTERNAL_fe8f4ec3_4_k_cu_d065992e4cuda3std3__48unexpectE
	.align		8
        /*0070*/ 	.dword	_ZN34_INTERNAL_fe8f4ec3_4_k_cu_d065992e4cuda3std6ranges3__45__cpo4swapE
	.align		8
        /*0078*/ 	.dword	_ZN34_INTERNAL_fe8f4ec3_4_k_cu_d065992e4cuda3std6ranges3__45__cpo9iter_moveE
	.align		8
        /*0080*/ 	.dword	_ZN34_INTERNAL_fe8f4ec3_4_k_cu_d065992e4cuda3std6ranges3__45__cpo5beginE
	.align		8
        /*0088*/ 	.dword	_ZN34_INTERNAL_fe8f4ec3_4_k_cu_d065992e4cuda3std6ranges3__45__cpo3endE
	.align		8
        /*0090*/ 	.dword	_ZN34_INTERNAL_fe8f4ec3_4_k_cu_d065992e4cuda3std6ranges3__45__cpo6cbeginE
	.align		8
        /*0098*/ 	.dword	_ZN34_INTERNAL_fe8f4ec3_4_k_cu_d065992e4cuda3std6ranges3__45__cpo4cendE
	.align		8
        /*00a0*/ 	.dword	_ZN34_INTERNAL_fe8f4ec3_4_k_cu_d065992e4cuda3std6ranges3__45__cpo7advanceE
	.align		8
        /*00a8*/ 	.dword	_ZN34_INTERNAL_fe8f4ec3_4_k_cu_d065992e4cuda3std6ranges3__45__cpo9iter_swapE
	.align		8
        /*00b0*/ 	.dword	_ZN34_INTERNAL_fe8f4ec3_4_k_cu_d065992e4cuda3std6ranges3__45__cpo4nextE
	.align		8
        /*00b8*/ 	.dword	_ZN34_INTERNAL_fe8f4ec3_4_k_cu_d065992e4cuda3std6ranges3__45__cpo4prevE
	.align		8
        /*00c0*/ 	.dword	_ZN34_INTERNAL_fe8f4ec3_4_k_cu_d065992e4cuda3std6ranges3__45__cpo4dataE
	.align		8
        /*00c8*/ 	.dword	_ZN34_INTERNAL_fe8f4ec3_4_k_cu_d065992e4cuda3std6ranges3__45__cpo5cdataE
	.align		8
        /*00d0*/ 	.dword	_ZN34_INTERNAL_fe8f4ec3_4_k_cu_d065992e4cuda3std6ranges3__45__cpo4sizeE
	.align		8
        /*00d8*/ 	.dword	_ZN34_INTERNAL_fe8f4ec3_4_k_cu_d065992e4cuda3std6ranges3__45__cpo5ssizeE
	.align		8
        /*00e0*/ 	.dword	_ZN34_INTERNAL_fe8f4ec3_4_k_cu_d065992e4cuda3std6ranges3__45__cpo8distanceE
	.align		8
        /*00e8*/ 	.dword	_ZN34_INTERNAL_fe8f4ec3_4_k_cu_d065992e6thrust24THRUST_300001_SM_1000_NS6system6detail10sequential3seqE
	.align		8
        /*00f0*/ 	.dword	_ZN34_INTERNAL_fe8f4ec3_4_k_cu_d065992e6thrust24THRUST_300001_SM_1000_NS12placeholders2_1E
	.align		8
        /*00f8*/ 	.dword	_ZN34_INTERNAL_fe8f4ec3_4_k_cu_d065992e6thrust24THRUST_300001_SM_1000_NS12placeholders2_2E
	.align		8
        /*0100*/ 	.dword	_ZN34_INTERNAL_fe8f4ec3_4_k_cu_d065992e6thrust24THRUST_300001_SM_1000_NS12placeholders2_3E
	.align		8
        /*0108*/ 	.dword	_ZN34_INTERNAL_fe8f4ec3_4_k_cu_d065992e6thrust24THRUST_300001_SM_1000_NS12placeholders2_4E
	.align		8
        /*0110*/ 	.dword	_ZN34_INTERNAL_fe8f4ec3_4_k_cu_d065992e6thrust24THRUST_300001_SM_1000_NS12placeholders2_5E
	.align		8
        /*0118*/ 	.dword	_ZN34_INTERNAL_fe8f4ec3_4_k_cu_d065992e6thrust24THRUST_300001_SM_1000_NS12placeholders2_6E
	.align		8
        /*0120*/ 	.dword	_ZN34_INTERNAL_fe8f4ec3_4_k_cu_d065992e6thrust24THRUST_300001_SM_1000_NS12placeholders2_7E
	.align		8
        /*0128*/ 	.dword	_ZN34_INTERNAL_fe8f4ec3_4_k_cu_d065992e6thrust24THRUST_300001_SM_1000_NS12placeholders2_8E
	.align		8
        /*0130*/ 	.dword	_ZN34_INTERNAL_fe8f4ec3_4_k_cu_d065992e6thrust24THRUST_300001_SM_1000_NS12placeholders2_9E
	.align		8
        /*0138*/ 	.dword	_ZN34_INTERNAL_fe8f4ec3_4_k_cu_d065992e6thrust24THRUST_300001_SM_1000_NS12placeholders3_10E


//--------------------- .text._ZN3cub18CUB_300001_SM_10006detail6reduce28DeviceReduceSingleTileKernelINS2_10policy_hubIfjN4cuda3std3__44plusIvEEE10Policy1000EPfSC_iS9_ffNS7_10__identityEEEvT0_T1_T2_T3_T4_T6_ --------------------------
	.section	.text._ZN3cub18CUB_300001_SM_10006detail6reduce28DeviceReduceSingleTileKernelINS2_10policy_hubIfjN4cuda3std3__44plusIvEEE10Policy1000EPfSC_iS9_ffNS7_10__identityEEEvT0_T1_T2_T3_T4_T6_,"ax",@progbits
	.align	128
        .global         _ZN3cub18CUB_300001_SM_10006detail6reduce28DeviceReduceSingleTileKernelINS2_10policy_hubIfjN4cuda3std3__44plusIvEEE10Policy1000EPfSC_iS9_ffNS7_10__identityEEEvT0_T1_T2_T3_T4_T6_
        .type           _ZN3cub18CUB_300001_SM_10006detail6reduce28DeviceReduceSingleTileKernelINS2_10policy_hubIfjN4cuda3std3__44plusIvEEE10Policy1000EPfSC_iS9_ffNS7_10__identityEEEvT0_T1_T2_T3_T4_T6_,@function
        .size           _ZN3cub18CUB_300001_SM_10006detail6reduce28DeviceReduceSingleTileKernelINS2_10policy_hubIfjN4cuda3std3__44plusIvEEE10Policy1000EPfSC_iS9_ffNS7_10__identityEEEvT0_T1_T2_T3_T4_T6_,(.L_x_148 - _ZN3cub18CUB_300001_SM_10006detail6reduce28DeviceReduceSingleTileKernelINS2_10policy_hubIfjN4cuda3std3__44plusIvEEE10Policy1000EPfSC_iS9_ffNS7_10__identityEEEvT0_T1_T2_T3_T4_T6_)
        .other          _ZN3cub18CUB_300001_SM_10006detail6reduce28DeviceReduceSingleTileKernelINS2_10policy_hubIfjN4cuda3std3__44plusIvEEE10Policy1000EPfSC_iS9_ffNS7_10__identityEEEvT0_T1_T2_T3_T4_T6_,@"STO_CUDA_ENTRY STV_DEFAULT"
_ZN3cub18CUB_300001_SM_10006detail6reduce28DeviceReduceSingleTileKernelINS2_10policy_hubIfjN4cuda3std3__44plusIvEEE10Policy1000EPfSC_iS9_ffNS7_10__identityEEEvT0_T1_T2_T3_T4_T6_:
.text._ZN3cub18CUB_300001_SM_10006detail6reduce28DeviceReduceSingleTileKernelINS2_10policy_hubIfjN4cuda3std3__44plusIvEEE10Policy1000EPfSC_iS9_ffNS7_10__identityEEEvT0_T1_T2_T3_T4_T6_:
[----:B------:R-:W-:Y:S01]  /*0000*/  LDC R1, c[0x0][0x37c] ;  /* 0x0000df00ff017b82 */ /* 0x000fe20000000800 */
[----:B------:R-:W0:Y:S01]  /*0010*/  LDCU UR4, c[0x0][0x390] ;  /* 0x00007200ff0477ac */ /* 0x000e220008000800 */
[----:B------:R-:W1:Y:S01]  /*0020*/  LDCU.64 UR6, c[0x0][0x358] ;  /* 0x00006b00ff0677ac */ /* 0x000e620008000a00 */
[----:B0-----:R-:W-:-:S04]  /*0030*/  MOV R3, UR4 ;  /* 0x0000000400037c02 */ /* 0x001fc80008000f00 */
[----:B------:R-:W-:-:S13]  /*0040*/  ISETP.NE.AND P0, PT, R3, RZ, PT ;  /* 0x000000ff0300720c */ /* 0x000fda0003f05270 */
[----:B-1----:R-:W-:Y:S05]  /*0050*/  @P0 BRA `(.L_x_0) ;  /* 0x00000000001c0947 */ /* 0x002fea0003800000 */
[----:B------:R-:W0:Y:S02]  /*0060*/  S2R R0, SR_TID.X ;  /* 0x0000000000007919 */ /* 0x000e240000002100 */
[----:B0-----:R-:W-:-:S13]  /*0070*/  ISETP.NE.AND P0, PT, R0, RZ, PT ;  /* 0x000000ff0000720c */ /* 0x001fda0003f05270 */
[----:B------:R-:W-:Y:S05]  /*0080*/  @P0 EXIT ;  /* 0x000000000000094d */ /* 0x000fea0003800000 */
[----:B------:R-:W0:Y:S08]  /*0090*/  LDC R5, c[0x0][0x398] ;  /* 0x0000e600ff057b82 */ /* 0x000e300000000800 */
[----:B------:R-:W0:Y:S02]  /*00a0*/  LDC.64 R2, c[0x0][0x388] ;  /* 0x0000e200ff027b82 */ /* 0x000e240000000a00 */
[----:B0-----:R-:W-:Y:S01]  /*00b0*/  STG.E desc[UR6][R2.64], R5 ;  /* 0x0000000502007986 */ /* 0x001fe2000c101906 */
[----:B------:R-:W-:Y:S05]  /*00c0*/  EXIT ;  /* 0x000000000000794d */ /* 0x000fea0003800000 */
.L_x_0:
[----:B------:R-:W0:Y:S01]  /*00d0*/  LDCU UR4, c[0x0][0x380] ;  /* 0x00007000ff0477ac */ /* 0x000e220008000800 */
[----:B------:R-:W-:Y:S01]  /*00e0*/  BSSY.RECONVERGENT B0, `(.L_x_1) ;  /* 0x00003e7000007945 */ /* 0x000fe20003800200 */
[----:B0-----:R-:W-:-:S09]  /*00f0*/  ULOP3.LUT UP0, URZ, UR4, 0x7, URZ, 0xc0, !UPT ;  /* 0x0000000704ff7892 */ /* 0x001fd2000f80c0ff */
[----:B------:R-:W-:Y:S05]  /*0100*/  BRA.U UP0, `(.L_x_2) ;  /* 0x0000001d00ac7547 */ /* 0x000fea000b800000 */
[----:B------:R-:W-:-:S13]  /*0110*/  ISETP.GT.AND P0, PT, R3, 0x1fff, PT ;  /* 0x00001fff0300780c */ /* 0x000fda0003f04270 */
[----:B------:R-:W-:Y:S05]  /*0120*/  @P0 BRA `(.L_x_3) ;  /* 0x0000000c00c80947 */ /* 0x000fea0003800000 */
[----:B------:R-:W0:Y:S01]  /*0130*/  S2R R0, SR_TID.X ;  /* 0x0000000000007919 */ /* 0x000e220000002100 */
[----:B------:R-:W-:Y:S01]  /*0140*/  BSSY.RECONVERGENT B1, `(.L_x_4) ;  /* 0x0000009000017945 */ /* 0x000fe20003800200 */
[----:B------:R-:W-:Y:S01]  /*0150*/  HFMA2 R2, -RZ, RZ, 0, 0 ;  /* 0x00000000ff027431 */ /* 0x000fe200000001ff */
[----:B0-----:R-:W-:Y:S02]  /*0160*/  ISETP.GE.AND P0, PT, R0, R3, PT ;  /* 0x000000030000720c */ /* 0x001fe40003f06270 */
[----:B------:R-:W-:-:S11]  /*0170*/  MOV R10, R0 ;  /* 0x00000000000a7202 */ /* 0x000fd60000000f00 */
[----:B------:R-:W-:Y:S05]  /*0180*/  @P0 BRA `(.L_x_5) ;  /* 0x0000000000100947 */ /* 0x000fea0003800000 */
[----:B------:R-:W0:Y:S02]  /*0190*/  LDC.64 R4, c[0x0][0x380] ;  /* 0x0000e000ff047b82 */ /* 0x000e240000000a00 */
[----:B0-----:R-:W-:-:S05]  /*01a0*/  IMAD.WIDE.U32 R4, R0, 0x4, R4 ;  /* 0x0000000400047825 */ /* 0x001fca00078e0004 */
[----:B------:R0:W5:Y:S01]  /*01b0*/  LDG.E.CONSTANT R2, desc[UR6][R4.64] ;  /* 0x0000000604027981 */ /* 0x000162000c1e9900 */
[----:B------:R-:W-:-:S07]  /*01c0*/  IADD3 R10, PT, PT, R0, 0x200, RZ ;  /* 0x00000200000a7810 */ /* 0x000fce0007ffe0ff */
.L_x_5:
[----:B------:R-:W-:Y:S05]  /*01d0*/  BSYNC.RECONVERGENT B1 ;  /* 0x0000000000017941 */ /* 0x000fea0003800200 */
.L_x_4:
[----:B------:R-:W-:Y:S01]  /*01e0*/  ISETP.GE.AND P0, PT, R10, R3, PT ;  /* 0x000000030a00720c */ /* 0x000fe20003f06270 */
[----:B------:R-:W-:-:S12]  /*01f0*/  BSSY.RECONVERGENT B1, `(.L_x_6) ;  /* 0x0000074000017945 */ /* 0x000fd80003800200 */
[----:B------:R-:W-:Y:S05]  /*0200*/  @P0 BRA `(.L_x_7) ;  /* 0x0000000400c80947 */ /* 0x000fea0003800000 */
[----:B0-----:R-:W-:Y:S01]  /*0210*/  LOP3.LUT R4, RZ, R10, RZ, 0x33, !PT ;  /* 0x0000000aff047212 */ /* 0x001fe200078e33ff */
[----:B------:R-:W-:Y:S03]  /*0220*/  BSSY.RECONVERGENT B2, `(.L_x_8) ;  /* 0x0000015000027945 */ /* 0x000fe60003800200 */
[----:B------:R-:W-:-:S04]  /*0230*/  IADD3 R6, PT, PT, R4, R3, RZ ;  /* 0x0000000304067210 */ /* 0x000fc80007ffe0ff */
[C---:B------:R-:W-:Y:S02]  /*0240*/  LOP3.LUT R4, R6.reuse, 0x600, RZ, 0xc0, !PT ;  /* 0x0000060006047812 */ /* 0x040fe400078ec0ff */
[----:B------:R-:W-:Y:S02]  /*0250*/  ISETP.GE.U32.AND P1, PT, R6, 0x600, PT ;  /* 0x000006000600780c */ /* 0x000fe40003f26070 */
[----:B------:R-:W-:-:S13]  /*0260*/  ISETP.NE.AND P0, PT, R4, 0x600, PT ;  /* 0x000006000400780c */ /* 0x000fda0003f05270 */
[----:B------:R-:W-:Y:S05]  /*0270*/  @!P0 BRA `(.L_x_9) ;  /* 0x00000000003c8947 */ /* 0x000fea0003800000 */
[----:B------:R-:W0:Y:S01]  /*0280*/  LDC.64 R4, c[0x0][0x380] ;  /* 0x0000e000ff047b82 */ /* 0x000e220000000a00 */
[----:B------:R-:W-:-:S04]  /*0290*/  LEA.HI R6, R6, 0x1, RZ, 0x17 ;  /* 0x0000000106067811 */ /* 0x000fc800078fb8ff */
[----:B------:R-:W-:-:S04]  /*02a0*/  LOP3.LUT R6, R6, 0x3, RZ, 0xc0, !PT ;  /* 0x0000000306067812 */ /* 0x000fc800078ec0ff */
[----:B------:R-:W-:Y:S01]  /*02b0*/  IADD3 R6, PT, PT, -R6, RZ, RZ ;  /* 0x000000ff06067210 */ /* 0x000fe20007ffe1ff */
[----:B0-----:R-:W-:-:S05]  /*02c0*/  IMAD.WIDE.U32 R4, R10, 0x4, R4 ;  /* 0x000000040a047825 */ /* 0x001fca00078e0004 */
[----:B------:R-:W-:-:S07]  /*02d0*/  MOV R7, R5 ;  /* 0x0000000500077202 */ /* 0x000fce0000000f00 */
.L_x_10:
[----:B------:R-:W-:-:S06]  /*02e0*/  MOV R5, R7 ;  /* 0x0000000700057202 */ /* 0x000fcc0000000f00 */
[----:B------:R0:W2:Y:S01]  /*02f0*/  LDG.E.CONSTANT R5, desc[UR6][R4.64] ;  /* 0x0000000604057981 */ /* 0x0000a2000c1e9900 */
[----:B------:R-:W-:Y:S02]  /*0300*/  IADD3 R6, PT, PT, R6, 0x1, RZ ;  /* 0x0000000106067810 */ /* 0x000fe40007ffe0ff */
[----:B------:R-:W-:Y:S02]  /*0310*/  IADD3 R10, PT, PT, R10, 0x200, RZ ;  /* 0x000002000a0a7810 */ /* 0x000fe40007ffe0ff */
[----:B------:R-:W-:Y:S02]  /*0320*/  ISETP.NE.AND P0, PT, R6, RZ, PT ;  /* 0x000000ff0600720c */ /* 0x000fe40003f05270 */
[----:B0-----:R-:W-:-:S04]  /*0330*/  IADD3 R4, P2, PT, R4, 0x800, RZ ;  /* 0x0000080004047810 */ /* 0x001fc80007f5e0ff */
[----:B------:R-:W-:Y:S01]  /*0340*/  IADD3.X R7, PT, PT, RZ, R7, RZ, P2, !PT ;  /* 0x00000007ff077210 */ /* 0x000fe200017fe4ff */
[----:B--2--5:R-:W-:-:S06]  /*0350*/  FADD R2, R5, R2 ;  /* 0x0000000205027221 */ /* 0x024fcc0000000000 */
[----:B------:R-:W-:Y:S05]  /*0360*/  @P0 BRA `(.L_x_10) ;  /* 0xfffffffc00dc0947 */ /* 0x000fea000383ffff */
.L_x_9:
[----:B------:R-:W-:Y:S05]  /*0370*/  BSYNC.RECONVERGENT B2 ;  /* 0x0000000000027941 */ /* 0x000fea0003800200 */
.L_x_8:
[----:B------:R-:W-:Y:S05]  /*0380*/  @!P1 BRA `(.L_x_7) ;  /* 0x0000000400689947 */ /* 0x000fea0003800000 */
[----:B------:R-:W-:Y:S01]  /*0390*/  IADD3 R4, PT, PT, -R10, R3, RZ ;  /* 0x000000030a047210 */ /* 0x000fe20007ffe1ff */
[----:B------:R-:W-:Y:S01]  /*03a0*/  BSSY.RECONVERGENT B2, `(.L_x_11) ;  /* 0x0000031000027945 */ /* 0x000fe20003800200 */
[----:B------:R-:W-:Y:S02]  /*03b0*/  PLOP3.LUT P0, PT, PT, PT, PT, 0x80, 0x8 ;  /* 0x000000000008781c */ /* 0x000fe40003f0f070 */
[----:B------:R-:W-:-:S13]  /*03c0*/  ISETP.GT.AND P1, PT, R4, 0x1800, PT ;  /* 0x000018000400780c */ /* 0x000fda0003f24270 */
[----:B------:R-:W-:Y:S05]  /*03d0*/  @!P1 BRA `(.L_x_12) ;  /* 0x0000000000b49947 */ /* 0x000fea0003800000 */
[----:B------:R-:W-:Y:S02]  /*03e0*/  PLOP3.LUT P0, PT, PT, PT, PT, 0x8, 0x80 ;  /* 0x000000000080781c */ /* 0x000fe40003f0e170 */
[----:B------:R-:W-:-:S11]  /*03f0*/  IADD3 R11, PT, PT, R3, -0x1800, RZ ;  /* 0xffffe800030b7810 */ /* 0x000fd60007ffe0ff */
.L_x_13:
[----:B------:R-:W0:Y:S01]  /*0400*/  LDC.64 R8, c[0x0][0x380] ;  /* 0x0000e000ff087b82 */ /* 0x000e220000000a00 */
[C---:B------:R-:W-:Y:S01]  /*0410*/  IADD3 R7, PT, PT, R10.reuse, 0x800, RZ ;  /* 0x000008000a077810 */ /* 0x040fe20007ffe0ff */
[----:B0-----:R-:W-:-:S05]  /*0420*/  IMAD.WIDE R24, R10, 0x4, R8 ;  /* 0x000000040a187825 */ /* 0x001fca00078e0208 */
[----:B------:R-:W2:Y:S04]  /*0430*/  LDG.E.CONSTANT R13, desc[UR6][R24.64] ;  /* 0x00000006180d7981 */ /* 0x000ea8000c1e9900 */
[----:B------:R-:W3:Y:S01]  /*0440*/  LDG.E.CONSTANT R12, desc[UR6][R24.64+0x800] ;  /* 0x00080006180c7981 */ /* 0x000ee2000c1e9900 */
[----:B------:R-:W-:-:S03]  /*0450*/  IMAD.WIDE R6, R7, 0x4, R8 ;  /* 0x0000000407067825 */ /* 0x000fc600078e0208 */
[----:B------:R-:W4:Y:S04]  /*0460*/  LDG.E.CONSTANT R14, desc[UR6][R24.64+0x1000] ;  /* 0x00100006180e7981 */ /* 0x000f28000c1e9900 */
[----:B------:R-:W4:Y:S04]  /*0470*/  LDG.E.CONSTANT R18, desc[UR6][R24.64+0x1800] ;  /* 0x0018000618127981 */ /* 0x000f28000c1e9900 */
[----:B------:R-:W4:Y:S01]  /*0480*/  LDG.E.CONSTANT R17, desc[UR6][R6.64] ;  /* 0x0000000606117981 */ /* 0x000f22000c1e9900 */
[----:B------:R-:W-:-:S03]  /*0490*/  IADD3 R5, PT, PT, R10, 0x1000, RZ ;  /* 0x000010000a057810 */ /* 0x000fc60007ffe0ff */
[----:B------:R-:W4:Y:S04]  /*04a0*/  LDG.E.CONSTANT R16, desc[UR6][R6.64+0x800] ;  /* 0x0008000606107981 */ /* 0x000f28000c1e9900 */
[----:B------:R-:W4:Y:S01]  /*04b0*/  LDG.E.CONSTANT R15, desc[UR6][R6.64+0x1000] ;  /* 0x00100006060f7981 */ /* 0x000f22000c1e9900 */
[----:B------:R-:W-:-:S03]  /*04c0*/  IMAD.WIDE R4, R5, 0x4, R8 ;  /* 0x0000000405047825 */ /* 0x000fc600078e0208 */
[----:B------:R-:W4:Y:S04]  /*04d0*/  LDG.E.CONSTANT R22, desc[UR6][R6.64+0x1800] ;  /* 0x0018000606167981 */ /* 0x000f28000c1e9900 */
[----:B------:R-:W4:Y:S01]  /*04e0*/  LDG.E.CONSTANT R21, desc[UR6][R4.64] ;  /* 0x0000000604157981 */ /* 0x000f22000c1e9900 */
[----:B------:R-:W-:-:S03]  /*04f0*/  IADD3 R23, PT, PT, R10, 0x1800, RZ ;  /* 0x000018000a177810 */ /* 0x000fc60007ffe0ff */
[----:B------:R-:W4:Y:S04]  /*0500*/  LDG.E.CONSTANT R20, desc[UR6][R4.64+0x800] ;  /* 0x0008000604147981 */ /* 0x000f28000c1e9900 */
[----:B------:R-:W4:Y:S01]  /*0510*/  LDG.E.CONSTANT R19, desc[UR6][R4.64+0x1000] ;  /* 0x0010000604137981 */ /* 0x000f22000c1e9900 */
[----:B------:R-:W-:-:S03]  /*0520*/  IMAD.WIDE R8, R23, 0x4, R8 ;  /* 0x0000000417087825 */ /* 0x000fc600078e0208 */
[----:B------:R-:W4:Y:S04]  /*0530*/  LDG.E.CONSTANT R26, desc[UR6][R4.64+0x1800] ;  /* 0x00180006041a7981 */ /* 0x000f28000c1e9900 */
[----:B------:R-:W4:Y:S04]  /*0540*/  LDG.E.CONSTANT R25, desc[UR6][R8.64] ;  /* 0x0000000608197981 */ /* 0x000f28000c1e9900 */
[----:B------:R-:W4:Y:S04]  /*0550*/  LDG.E.CONSTANT R23, desc[UR6][R8.64+0x800] ;  /* 0x0008000608177981 */ /* 0x000f28000c1e9900 */
[----:B------:R-:W4:Y:S04]  /*0560*/  LDG.E.CONSTANT R24, desc[UR6][R8.64+0x1000] ;  /* 0x0010000608187981 */ /* 0x000f28000c1e9900 */
[----:B------:R-:W4:Y:S01]  /*0570*/  LDG.E.CONSTANT R27, desc[UR6][R8.64+0x1800] ;  /* 0x00180006081b7981 */ /* 0x000f22000c1e9900 */
[----:B------:R-:W-:-:S04]  /*0580*/  IADD3 R10, PT, PT, R10, 0x2000, RZ ;  /* 0x000020000a0a7810 */ /* 0x000fc80007ffe0ff */
[----:B------:R-:W-:Y:S01]  /*0590*/  ISETP.GE.AND P1, PT, R10, R11, PT ;  /* 0x0000000b0a00720c */ /* 0x000fe20003f26270 */
[----:B--2--5:R-:W-:-:S04]  /*05a0*/  FADD R13, R13, R2 ;  /* 0x000000020d0d7221 */ /* 0x024fc80000000000 */
[----:B---3--:R-:W-:-:S04]  /*05b0*/  FADD R13, R13, R12 ;  /* 0x0000000c0d0d7221 */ /* 0x008fc80000000000 */
[----:B----4-:R-:W-:-:S04]  /*05c0*/  FADD R13, R13, R14 ;  /* 0x0000000e0d0d7221 */ /* 0x010fc80000000000 */
[----:B------:R-:W-:-:S04]  /*05d0*/  FADD R18, R13, R18 ;  /* 0x000000120d127221 */ /* 0x000fc80000000000 */
        /* <DEDUP_REMOVED lines=11> */
[----:B------:R-:W-:Y:S01]  /*0690*/  FADD R2, R24, R27 ;  /* 0x0000001b18027221 */ /* 0x000fe20000000000 */
[----:B------:R-:W-:Y:S06]  /*06a0*/  @!P1 BRA `(.L_x_13) ;  /* 0xfffffffc00549947 */ /* 0x000fec000383ffff */
.L_x_12:
[----:B------:R-:W-:Y:S05]  /*06b0*/  BSYNC.RECONVERGENT B2 ;  /* 0x0000000000027941 */ /* 0x000fea0003800200 */
.L_x_11:
[----:B------:R-:W-:Y:S01]  /*06c0*/  IADD3 R4, PT, PT, -R10, R3, RZ ;  /* 0x000000030a047210 */ /* 0x000fe20007ffe1ff */
[----:B------:R-:W-:Y:S03]  /*06d0*/  BSSY.RECONVERGENT B2, `(.L_x_14) ;  /* 0x0000019000027945 */ /* 0x000fe60003800200 */
[----:B------:R-:W-:-:S13]  /*06e0*/  ISETP.GT.AND P1, PT, R4, 0x800, PT ;  /* 0x000008000400780c */ /* 0x000fda0003f24270 */
[----:B------:R-:W-:Y:S05]  /*06f0*/  @!P1 BRA `(.L_x_15) ;  /* 0x0000000000589947 */ /* 0x000fea0003800000 */
        /* <DEDUP_REMOVED lines=8> */
[----:B------:R-:W4:Y:S04]  /*0780*/  LDG.E.CONSTANT R15, desc[UR6][R6.64] ;  /* 0x00000006060f7981 */ /* 0x000f28000c1e9900 */
[----:B------:R-:W4:Y:S04]  /*0790*/  LDG.E.CONSTANT R17, desc[UR6][R6.64+0x800] ;  /* 0x0008000606117981 */ /* 0x000f28000c1e9900 */
[----:B------:R-:W4:Y:S04]  /*07a0*/  LDG.E.CONSTANT R19, desc[UR6][R6.64+0x1000] ;  /* 0x0010000606137981 */ /* 0x000f28000c1e9900 */
[----:B------:R-:W4:Y:S01]  /*07b0*/  LDG.E.CONSTANT R21, desc[UR6][R6.64+0x1800] ;  /* 0x0018000606157981 */ /* 0x000f22000c1e9900 */
[----:B------:R-:W-:-:S02]  /*07c0*/  PLOP3.LUT P0, PT, PT, PT, PT, 0x8, 0x80 ;  /* 0x000000000080781c */ /* 0x000fc40003f0e170 */
[----:B------:R-:W-:Y:S01]  /*07d0*/  IADD3 R10, PT, PT, R10, 0x1000, RZ ;  /* 0x000010000a0a7810 */ /* 0x000fe20007ffe0ff */
[----:B--2--5:R-:W-:-:S04]  /*07e0*/  FADD R9, R2, R9 ;  /* 0x0000000902097221 */ /* 0x024fc80000000000 */
[----:B---3--:R-:W-:-:S04]  /*07f0*/  FADD R8, R9, R8 ;  /* 0x0000000809087221 */ /* 0x008fc80000000000 */
[----:B----4-:R-:W-:-:S04]  /*0800*/  FADD R8, R8, R11 ;  /* 0x0000000b08087221 */ /* 0x010fc80000000000 */
[----:B------:R-:W-:-:S04]  /*0810*/  FADD R8, R8, R13 ;  /* 0x0000000d08087221 */ /* 0x000fc80000000000 */
[----:B------:R-:W-:-:S04]  /*0820*/  FADD R8, R8, R15 ;  /* 0x0000000f08087221 */ /* 0x000fc80000000000 */
[----:B------:R-:W-:-:S04]  /*0830*/  FADD R8, R8, R17 ;  /* 0x0000001108087221 */ /* 0x000fc80000000000 */
[----:B------:R-:W-:-:S04]  /*0840*/  FADD R8, R8, R19 ;  /* 0x0000001308087221 */ /* 0x000fc80000000000 */
[----:B------:R-:W-:-:S07]  /*0850*/  FADD R2, R8, R21 ;  /* 0x0000001508027221 */ /* 0x000fce0000000000 */
.L_x_15:
[----:B------:R-:W-:Y:S05]  /*0860*/  BSYNC.RECONVERGENT B2 ;  /* 0x0000000000027941 */ /* 0x000fea0003800200 */
.L_x_14:
[----:B------:R-:W-:-:S13]  /*0870*/  ISETP.LT.OR P0, PT, R10, R3, P0 ;  /* 0x000000030a00720c */ /* 0x000fda0000701670 */
[----:B------:R-:W-:Y:S05]  /*0880*/  @!P0 BRA `(.L_x_7) ;  /* 0x0000000000288947 */ /* 0x000fea0003800000 */
[----:B------:R-:W0:Y:S02]  /*0890*/  LDC.64 R4, c[0x0][0x380] ;  /* 0x0000e000ff047b82 */ /* 0x000e240000000a00 */
[----:B0-----:R-:W-:-:S05]  /*08a0*/  IMAD.WIDE R4, R10, 0x4, R4 ;  /* 0x000000040a047825 */ /* 0x001fca00078e0204 */
[----:B------:R-:W2:Y:S04]  /*08b0*/  LDG.E.CONSTANT R7, desc[UR6][R4.64] ;  /* 0x0000000604077981 */ /* 0x000ea8000c1e9900 */
[----:B------:R-:W3:Y:S04]  /*08c0*/  LDG.E.CONSTANT R6, desc[UR6][R4.64+0x800] ;  /* 0x0008000604067981 */ /* 0x000ee8000c1e9900 */
[----:B------:R-:W4:Y:S04]  /*08d0*/  LDG.E.CONSTANT R9, desc[UR6][R4.64+0x1000] ;  /* 0x0010000604097981 */ /* 0x000f28000c1e9900 */
[----:B------:R-:W4:Y:S01]  /*08e0*/  LDG.E.CONSTANT R11, desc[UR6][R4.64+0x1800] ;  /* 0x00180006040b7981 */ /* 0x000f22000c1e9900 */
[----:B--2--5:R-:W-:-:S04]  /*08f0*/  FADD R7, R2, R7 ;  /* 0x0000000702077221 */ /* 0x024fc80000000000 */
[----:B---3--:R-:W-:-:S04]  /*0900*/  FADD R6, R7, R6 ;  /* 0x0000000607067221 */ /* 0x008fc80000000000 */
[----:B----4-:R-:W-:-:S04]  /*0910*/  FADD R6, R6, R9 ;  /* 0x0000000906067221 */ /* 0x010fc80000000000 */
[----:B------:R-:W-:-:S07]  /*0920*/  FADD R2, R6, R11 ;  /* 0x0000000b06027221 */ /* 0x000fce0000000000 */
.L_x_7:
[----:B------:R-:W-:Y:S05]  /*0930*/  BSYNC.RECONVERGENT B1 ;  /* 0x0000000000017941 */ /* 0x000fea0003800200 */
.L_x_6:
[----:B------:R-:W-:-:S13]  /*0940*/  ISETP.GE.AND P0, PT, R3, 0x200, PT ;  /* 0x000002000300780c */ /* 0x000fda0003f06270 */
[----:B------:R-:W-:Y:S05]  /*0950*/  @!P0 BRA `(.L_x_16) ;  /* 0x0000000000b48947 */ /* 0x000fea0003800000 */
[----:B-----5:R-:W1:Y:S01]  /*0960*/  SHFL.DOWN P0, R3, R2, 0x1, 0x1f ;  /* 0x08201f0002037f89 */ /* 0x020e620000000000 */
[----:B------:R-:W2:Y:S01]  /*0970*/  S2R R7, SR_LANEID ;  /* 0x0000000000077919 */ /* 0x000ea20000000000 */
[----:B-1----:R-:W-:-:S05]  /*0980*/  @P0 FADD R3, R3, R2 ;  /* 0x0000000203030221 */ /* 0x002fca0000000000 */
[----:B0-----:R-:W0:Y:S01]  /*0990*/  SHFL.DOWN P0, R4, R3, 0x2, 0x1f ;  /* 0x08401f0003047f89 */ /* 0x001e220000000000 */
[----:B--2---:R-:W-:-:S13]  /*09a0*/  ISETP.NE.AND P1, PT, R7, RZ, PT ;  /* 0x000000ff0700720c */ /* 0x004fda0003f25270 */
[----:B------:R-:W1:Y:S01]  /*09b0*/  @!P1 S2R R8, SR_CgaCtaId ;  /* 0x0000000000089919 */ /* 0x000e620000008800 */
[----:B------:R-:W-:Y:S01]  /*09c0*/  @!P1 MOV R7, 0x400 ;  /* 0x0000040000079802 */ /* 0x000fe20000000f00 */
[----:B0-----:R-:W-:Y:S01]  /*09d0*/  @P0 FADD R4, R3, R4 ;  /* 0x0000000403040221 */ /* 0x001fe20000000000 */
[----:B------:R-:W-:-:S04]  /*09e0*/  @!P1 SHF.R.U32.HI R3, RZ, 0x3, R0 ;  /* 0x00000003ff039819 */ /* 0x000fc80000011600 */
[----:B------:R-:W0:Y:S01]  /*09f0*/  SHFL.DOWN P0, R5, R4, 0x4, 0x1f ;  /* 0x08801f0004057f89 */ /* 0x000e220000000000 */
[----:B------:R-:W-:Y:S02]  /*0a00*/  @!P1 LOP3.LUT R3, R3, 0x7c, RZ, 0xc0, !PT ;  /* 0x0000007c03039812 */ /* 0x000fe400078ec0ff */
[----:B-1----:R-:W-:Y:S01]  /*0a10*/  @!P1 LEA R8, R8, R7, 0x18 ;  /* 0x0000000708089211 */ /* 0x002fe200078ec0ff */
[----:B0-----:R-:W-:-:S03]  /*0a20*/  @P0 FADD R5, R4, R5 ;  /* 0x0000000504050221 */ /* 0x001fc60000000000 */
[----:B------:R-:W-:Y:S02]  /*0a30*/  @!P1 IADD3 R3, PT, PT, R3, R8, RZ ;  /* 0x0000000803039210 */ /* 0x000fe40007ffe0ff */
[----:B------:R-:W0:Y:S02]  /*0a40*/  SHFL.DOWN P0, R6, R5, 0x8, 0x1f ;  /* 0x09001f0005067f89 */ /* 0x000e240000000000 */
[----:B0-----:R-:W-:-:S05]  /*0a50*/  @P0 FADD R6, R5, R6 ;  /* 0x0000000605060221 */ /* 0x001fca0000000000 */
[----:B------:R-:W0:Y:S02]  /*0a60*/  SHFL.DOWN P0, R2, R6, 0x10, 0x1f ;  /* 0x0a001f0006027f89 */ /* 0x000e240000000000 */
[----:B0-----:R-:W-:Y:S01]  /*0a70*/  @P0 FADD R2, R6, R2 ;  /* 0x0000000206020221 */ /* 0x001fe20000000000 */
[----:B------:R-:W-:-:S04]  /*0a80*/  ISETP.NE.AND P0, PT, R0, RZ, PT ;  /* 0x000000ff0000720c */ /* 0x000fc80003f05270 */
[----:B------:R0:W-:Y:S01]  /*0a90*/  @!P1 STS [R3+0x10], R2 ;  /* 0x0000100203009388 */ /* 0x0001e20000000800 */
[----:B------:R-:W-:Y:S08]  /*0aa0*/  BAR.SYNC.DEFER_BLOCKING 0x0 ;  /* 0x0000000000007b1d */ /* 0x000ff00000010000 */
[----:B------:R-:W-:Y:S05]  /*0ab0*/  @P0 BRA `(.L_x_17) ;  /* 0x0000003400240947 */ /* 0x000fea0003800000 */
[----:B------:R-:W1:Y:S01]  /*0ac0*/  S2UR UR5, SR_CgaCtaId ;  /* 0x00000000000579c3 */ /* 0x000e620000008800 */
[----:B------:R-:W-:Y:S02]  /*0ad0*/  UMOV UR4, 0x400 ;  /* 0x0000040000047882 */ /* 0x000fe40000000000 */
[----:B-1----:R-:W-:-:S09]  /*0ae0*/  ULEA UR4, UR5, UR4, 0x18 ;  /* 0x0000000405047291 */ /* 0x002fd2000f8ec0ff */
[----:B------:R-:W1:Y:S04]  /*0af0*/  LDS.128 R4, [UR4+0x10] ;  /* 0x00001004ff047984 */ /* 0x000e680008000c00 */
[----:B------:R-:W2:Y:S04]  /*0b00*/  LDS.128 R12, [UR4+0x20] ;  /* 0x00002004ff0c7984 */ /* 0x000ea80008000c00 */
[----:B------:R-:W3:Y:S04]  /*0b10*/  LDS.128 R8, [UR4+0x30] ;  /* 0x00003004ff087984 */ /* 0x000ee80008000c00 */
[----:B------:R-:W4:Y:S01]  /*0b20*/  LDS.128 R16, [UR4+0x40] ;  /* 0x00004004ff107984 */ /* 0x000f220008000c00 */
[----:B-1----:R-:W-:-:S04]  /*0b30*/  FADD R5, R2, R5 ;  /* 0x0000000502057221 */ /* 0x002fc80000000000 */
[----:B------:R-:W-:-:S04]  /*0b40*/  FADD R6, R5, R6 ;  /* 0x0000000605067221 */ /* 0x000fc80000000000 */
[----:B------:R-:W-:-:S04]  /*0b50*/  FADD R7, R6, R7 ;  /* 0x0000000706077221 */ /* 0x000fc80000000000 */
[----:B--2---:R-:W-:-:S04]  /*0b60*/  FADD R12, R7, R12 ;  /* 0x0000000c070c7221 */ /* 0x004fc80000000000 */
[----:B------:R-:W-:-:S04]  /*0b70*/  FADD R13, R12, R13 ;  /* 0x0000000d0c0d7221 */ /* 0x000fc80000000000 */
[----:B------:R-:W-:-:S04]  /*0b80*/  FADD R14, R13, R14 ;  /* 0x0000000e0d0e7221 */ /* 0x000fc80000000000 */
[----:B------:R-:W-:-:S04]  /*0b90*/  FADD R15, R14, R15 ;  /* 0x0000000f0e0f7221 */ /* 0x000fc80000000000 */
[----:B---3--:R-:W-:-:S04]  /*0ba0*/  FADD R8, R15, R8 ;  /* 0x000000080f087221 */ /* 0x008fc80000000000 */
[----:B------:R-:W-:-:S04]  /*0bb0*/  FADD R9, R8, R9 ;  /* 0x0000000908097221 */ /* 0x000fc80000000000 */
[----:B------:R-:W-:-:S04]  /*0bc0*/  FADD R10, R9, R10 ;  /* 0x0000000a090a7221 */ /* 0x000fc80000000000 */
[----:B------:R-:W-:-:S04]  /*0bd0*/  FADD R11, R10, R11 ;  /* 0x0000000b0a0b7221 */ /* 0x000fc80000000000 */
[----:B----4-:R-:W-:-:S04]  /*0be0*/  FADD R16, R11, R16 ;  /* 0x000000100b107221 */ /* 0x010fc80000000000 */
[----:B------:R-:W-:-:S04]  /*0bf0*/  FADD R17, R16, R17 ;  /* 0x0000001110117221 */ /* 0x000fc80000000000 */
[----:B------:R-:W-:-:S04]  /*0c00*/  FADD R18, R17, R18 ;  /* 0x0000001211127221 */ /* 0x000fc80000000000 */
[----:B0-----:R-:W-:Y:S01]  /*0c10*/  FADD R2, R18, R19 ;  /* 0x0000001312027221 */ /* 0x001fe20000000000 */
[----:B------:R-:W-:Y:S06]  /*0c20*/  BRA `(.L_x_17) ;  /* 0x0000003000c87947 */ /* 0x000fec0003800000 */
.L_x_16:
[----:B0-----:R-:W-:Y:S01]  /*0c30*/  LOP3.LUT R4, R0, 0x3e0, RZ, 0xc0, !PT ;  /* 0x000003e000047812 */ /* 0x001fe200078ec0ff */
[----:B------:R-:W0:Y:S03]  /*0c40*/  S2R R9, SR_LANEID ;  /* 0x0000000000097919 */ /* 0x000e260000000000 */
[----:B------:R-:W-:Y:S02]  /*0c50*/  IADD3 R6, PT, PT, R4, 0x20, RZ ;  /* 0x0000002004067810 */ /* 0x000fe40007ffe0ff */
[----:B------:R-:W-:Y:S02]  /*0c60*/  LOP3.LUT R4, RZ, R4, RZ, 0x33, !PT ;  /* 0x00000004ff047212 */ /* 0x000fe400078e33ff */
[-C--:B------:R-:W-:Y:S02]  /*0c70*/  ISETP.GT.AND P0, PT, R6, R3.reuse, PT ;  /* 0x000000030600720c */ /* 0x080fe40003f04270 */
[----:B------:R-:W-:-:S04]  /*0c80*/  IADD3 R4, PT, PT, R4, R3, RZ ;  /* 0x0000000304047210 */ /* 0x000fc80007ffe0ff */
[----:B------:R-:W-:-:S06]  /*0c90*/  SEL R5, R4, 0x1f, P0 ;  /* 0x0000001f04057807 */ /* 0x000fcc0000000000 */
[----:B-----5:R-:W1:Y:S01]  /*0ca0*/  SHFL.DOWN P0, R4, R2, 0x1, R5 ;  /* 0x0820000002047989 */ /* 0x020e620000000005 */
[----:B0-----:R-:W-:Y:S01]  /*0cb0*/  ISETP.NE.AND P1, PT, R9, RZ, PT ;  /* 0x000000ff0900720c */ /* 0x001fe20003f25270 */
[----:B-1----:R-:W-:-:S12]  /*0cc0*/  @P0 FADD R4, R4, R2 ;  /* 0x0000000204040221 */ /* 0x002fd80000000000 */
[----:B------:R-:W0:Y:S01]  /*0cd0*/  @!P1 S2R R10, SR_CgaCtaId ;  /* 0x00000000000a9919 */ /* 0x000e220000008800 */
[----:B------:R-:W-:Y:S01]  /*0ce0*/  @!P1 MOV R9, 0x400 ;  /* 0x0000040000099802 */ /* 0x000fe20000000f00 */
[----:B------:R-:W1:Y:S02]  /*0cf0*/  SHFL.DOWN P0, R6, R4, 0x2, R5 ;  /* 0x0840000004067989 */ /* 0x000e640000000005 */
[----:B-1----:R-:W-:Y:S01]  /*0d00*/  @P0 FADD R6, R4, R6 ;  /* 0x0000000604060221 */ /* 0x002fe20000000000 */
[----:B------:R-:W-:Y:S02]  /*0d10*/  @!P1 SHF.R.U32.HI R4, RZ, 0x3, R0 ;  /* 0x00000003ff049819 */ /* 0x000fe40000011600 */
[----:B0-----:R-:W-:Y:S02]  /*0d20*/  @!P1 LEA R9, R10, R9, 0x18 ;  /* 0x000000090a099211 */ /* 0x001fe400078ec0ff */
[----:B------:R-:W0:Y:S01]  /*0d30*/  SHFL.DOWN P0, R7, R6, 0x4, R5 ;  /* 0x0880000006077989 */ /* 0x000e220000000005 */
[----:B------:R-:W-:-:S04]  /*0d40*/  @!P1 LOP3.LUT R4, R4, 0x7c, RZ, 0xc0, !PT ;  /* 0x0000007c04049812 */ /* 0x000fc800078ec0ff */
[----:B------:R-:W-:Y:S01]  /*0d50*/  @!P1 IADD3 R9, PT, PT, R4, R9, RZ ;  /* 0x0000000904099210 */ /* 0x000fe20007ffe0ff */
[----:B0-----:R-:W-:-:S05]  /*0d60*/  @P0 FADD R7, R6, R7 ;  /* 0x0000000706070221 */ /* 0x001fca0000000000 */
[----:B------:R-:W0:Y:S02]  /*0d70*/  SHFL.DOWN P0, R8, R7, 0x8, R5 ;  /* 0x0900000007087989 */ /* 0x000e240000000005 */
[----:B0-----:R-:W-:-:S05]  /*0d80*/  @P0 FADD R8, R7, R8 ;  /* 0x0000000807080221 */ /* 0x001fca0000000000 */
[----:B------:R-:W0:Y:S02]  /*0d90*/  SHFL.DOWN P0, R2, R8, 0x10, R5 ;  /* 0x0a00000008027989 */ /* 0x000e240000000005 */
[----:B0-----:R-:W-:Y:S01]  /*0da0*/  @P0 FADD R2, R8, R2 ;  /* 0x0000000208020221 */ /* 0x001fe20000000000 */
[----:B------:R-:W-:-:S04]  /*0db0*/  ISETP.NE.AND P0, PT, R0, RZ, PT ;  /* 0x000000ff0000720c */ /* 0x000fc80003f05270 */
[----:B------:R4:W-:Y:S01]  /*0dc0*/  @!P1 STS [R9+0x10], R2 ;  /* 0x0000100209009388 */ /* 0x0009e20000000800 */
[----:B------:R-:W-:Y:S08]  /*0dd0*/  BAR.SYNC.DEFER_BLOCKING 0x0 ;  /* 0x0000000000007b1d */ /* 0x000ff00000010000 */
[----:B------:R-:W-:Y:S05]  /*0de0*/  @P0 BRA `(.L_x_17) ;  /* 0x0000003000580947 */ /* 0x000fea0003800000 */
[----:B------:R-:W0:Y:S01]  /*0df0*/  S2UR UR5, SR_CgaCtaId ;  /* 0x00000000000579c3 */ /* 0x000e220000008800 */
[----:B------:R-:W-:Y:S01]  /*0e00*/  UMOV UR4, 0x400 ;  /* 0x0000040000047882 */ /* 0x000fe20000000000 */
[C---:B------:R-:W-:Y:S02]  /*0e10*/  ISETP.GT.AND P2, PT, R3.reuse, 0x20, PT ;  /* 0x000000200300780c */ /* 0x040fe40003f44270 */
[C---:B------:R-:W-:Y:S02]  /*0e20*/  ISETP.GT.AND P3, PT, R3.reuse, 0x40, PT ;  /* 0x000000400300780c */ /* 0x040fe40003f64270 */
[C---:B------:R-:W-:Y:S02]  /*0e30*/  ISETP.GT.AND P1, PT, R3.reuse, 0x60, PT ;  /* 0x000000600300780c */ /* 0x040fe40003f24270 */
[----:B------:R-:W-:Y:S01]  /*0e40*/  ISETP.GT.AND P4, PT, R3, 0xc0, PT ;  /* 0x000000c00300780c */ /* 0x000fe20003f84270 */
[----:B0-----:R-:W-:-:S09]  /*0e50*/  ULEA UR4, UR5, UR4, 0x18 ;  /* 0x0000000405047291 */ /* 0x001fd2000f8ec0ff */
[----:B------:R-:W0:Y:S04]  /*0e60*/  LDS.128 R16, [UR4+0x10] ;  /* 0x00001004ff107984 */ /* 0x000e280008000c00 */
[----:B------:R-:W1:Y:S04]  /*0e70*/  LDS.128 R4, [UR4+0x20] ;  /* 0x00002004ff047984 */ /* 0x000e680008000c00 */
[----:B----4-:R-:W2:Y:S04]  /*0e80*/  LDS.128 R8, [UR4+0x30] ;  /* 0x00003004ff087984 */ /* 0x010ea80008000c00 */
[----:B------:R-:W3:Y:S01]  /*0e90*/  LDS.128 R12, [UR4+0x40] ;  /* 0x00004004ff0c7984 */ /* 0x000ee20008000c00 */
[----:B0-----:R-:W-:Y:S01]  /*0ea0*/  @P2 FADD R2, R2, R17 ;  /* 0x0000001102022221 */ /* 0x001fe20000000000 */
[----:B------:R-:W-:-:S03]  /*0eb0*/  ISETP.GT.AND P2, PT, R3, 0x80, PT ;  /* 0x000000800300780c */ /* 0x000fc60003f44270 */
[----:B------:R-:W-:Y:S01]  /*0ec0*/  @P3 FADD R2, R2, R18 ;  /* 0x0000001202023221 */ /* 0x000fe20000000000 */
[----:B------:R-:W-:-:S03]  /*0ed0*/  ISETP.GT.AND P3, PT, R3, 0xa0, PT ;  /* 0x000000a00300780c */ /* 0x000fc60003f64270 */
[----:B------:R-:W-:Y:S01]  /*0ee0*/  @P1 FADD R2, R2, R19 ;  /* 0x0000001302021221 */ /* 0x000fe20000000000 */
[----:B------:R-:W-:-:S05]  /*0ef0*/  ISETP.GT.AND P1, PT, R3, 0xe0, PT ;  /* 0x000000e00300780c */ /* 0x000fca0003f24270 */
[----:B-1----:R-:W-:Y:S01]  /*0f00*/  @P2 FADD R2, R2, R4 ;  /* 0x0000000402022221 */ /* 0x002fe20000000000 */
[----:B------:R-:W-:-:S03]  /*0f10*/  ISETP.GT.AND P2, PT, R3, 0x100, PT ;  /* 0x000001000300780c */ /* 0x000fc60003f44270 */
[----:B------:R-:W-:Y:S01]  /*0f20*/  @P3 FADD R2, R2, R5 ;  /* 0x0000000502023221 */ /* 0x000fe20000000000 */
[----:B------:R-:W-:-:S03]  /*0f30*/  ISETP.GT.AND P3, PT, R3, 0x120, PT ;  /* 0x000001200300780c */ /* 0x000fc60003f64270 */
[----:B------:R-:W-:Y:S01]  /*0f40*/  @P4 FADD R2, R2, R6 ;  /* 0x0000000602024221 */ /* 0x000fe20000000000 */
[----:B------:R-:W-:-:S03]  /*0f50*/  ISETP.GT.AND P4, PT, R3, 0x140, PT ;  /* 0x000001400300780c */ /* 0x000fc60003f84270 */
[----:B------:R-:W-:Y:S01]  /*0f60*/  @P1 FADD R2, R2, R7 ;  /* 0x0000000702021221 */ /* 0x000fe20000000000 */
[----:B------:R-:W-:-:S03]  /*0f70*/  ISETP.GT.AND P1, PT, R3, 0x160, PT ;  /* 0x000001600300780c */ /* 0x000fc60003f24270 */
[----:B--2---:R-:W-:Y:S01]  /*0f80*/  @P2 FADD R2, R2, R8 ;  /* 0x0000000802022221 */ /* 0x004fe20000000000 */
[----:B------:R-:W-:-:S03]  /*0f90*/  ISETP.GT.AND P2, PT, R3, 0x180, PT ;  /* 0x000001800300780c */ /* 0x000fc60003f44270 */
[----:B------:R-:W-:Y:S01]  /*0fa0*/  @P3 FADD R2, R2, R9 ;  /* 0x0000000902023221 */ /* 0x000fe20000000000 */
[----:B------:R-:W-:-:S03]  /*0fb0*/  ISETP.GT.AND P3, PT, R3, 0x1a0, PT ;  /* 0x000001a00300780c */ /* 0x000fc60003f64270 */
[----:B------:R-:W-:Y:S01]  /*0fc0*/  @P4 FADD R2, R2, R10 ;  /* 0x0000000a02024221 */ /* 0x000fe20000000000 */
[----:B------:R-:W-:-:S03]  /*0fd0*/  ISETP.GT.AND P4, PT, R3, 0x1c0, PT ;  /* 0x000001c00300780c */ /* 0x000fc60003f84270 */
[----:B------:R-:W-:Y:S01]  /*0fe0*/  @P1 FADD R2, R2, R11 ;  /* 0x0000000b02021221 */ /* 0x000fe20000000000 */
[----:B------:R-:W-:-:S03]  /*0ff0*/  ISETP.GT.AND P1, PT, R3, 0x1e0, PT ;  /* 0x000001e00300780c */ /* 0x000fc60003f24270 */
[----:B---3--:R-:W-:-:S04]  /*1000*/  @P2 FADD R2, R2, R12 ;  /* 0x0000000c02022221 */ /* 0x008fc80000000000 */
[----:B------:R-:W-:-:S04]  /*1010*/  @P3 FADD R2, R2, R13 ;  /* 0x0000000d02023221 */ /* 0x000fc80000000000 */
[----:B------:R-:W-:-:S04]  /*1020*/  @P4 FADD R2, R2, R14 ;  /* 0x0000000e02024221 */ /* 0x000fc80000000000 */
[----:B------:R-:W-:Y:S01]  /*1030*/  @P1 FADD R2, R2, R15 ;  /* 0x0000000f02021221 */ /* 0x000fe20000000000 */
[----:B------:R-:W-:Y:S06]  /*1040*/  BRA `(.L_x_17) ;  /* 0x0000002c00c07947 */ /* 0x000fec0003800000 */
.L_x_3:
[----:B------:R-:W0:Y:S01]  /*1050*/  S2R R0, SR_TID.X ;  /* 0x0000000000007919 */ /* 0x000e220000002100 */
[----:B------:R-:W1:Y:S01]  /*1060*/  LDC.64 R4, c[0x0][0x380] ;  /* 0x0000e000ff047b82 */ /* 0x000e620000000a00 */
[----:B0-----:R-:W-:-:S05]  /*1070*/  SHF.L.U32 R7, R0, 0x1, RZ ;  /* 0x0000000100077819 */ /* 0x001fca00000006ff */
[----:B-1----:R-:W-:-:S05]  /*1080*/  IMAD.WIDE.U32 R4, R7, 0x4, R4 ;  /* 0x0000000407047825 */ /* 0x002fca00078e0004 */
[----:B------:R-:W2:Y:S04]  /*1090*/  LDG.E.64.CONSTANT R14, desc[UR6][R4.64] ;  /* 0x00000006040e7981 */ /* 0x000ea8000c1e9b00 */
[----:B------:R-:W3:Y:S04]  /*10a0*/  LDG.E.64.CONSTANT R16, desc[UR6][R4.64+0x1000] ;  /* 0x0010000604107981 */ /* 0x000ee8000c1e9b00 */
[----:B------:R-:W4:Y:S04]  /*10b0*/  LDG.E.64.CONSTANT R18, desc[UR6][R4.64+0x2000] ;  /* 0x0020000604127981 */ /* 0x000f28000c1e9b00 */
[----:B------:R-:W5:Y:S04]  /*10c0*/  LDG.E.64.CONSTANT R20, desc[UR6][R4.64+0x3000] ;  /* 0x0030000604147981 */ /* 0x000f68000c1e9b00 */
[----:B------:R-:W5:Y:S04]  /*10d0*/  LDG.E.64.CONSTANT R12, desc[UR6][R4.64+0x4000] ;  /* 0x00400006040c7981 */ /* 0x000f68000c1e9b00 */
[----:B------:R-:W5:Y:S04]  /*10e0*/  LDG.E.64.CONSTANT R10, desc[UR6][R4.64+0x5000] ;  /* 0x00500006040a7981 */ /* 0x000f68000c1e9b00 */
[----:B------:R-:W5:Y:S04]  /*10f0*/  LDG.E.64.CONSTANT R6, desc[UR6][R4.64+0x6000] ;  /* 0x0060000604067981 */ /* 0x000f68000c1e9b00 */
[----:B------:R-:W5:Y:S01]  /*1100*/  LDG.E.64.CONSTANT R8, desc[UR6][R4.64+0x7000] ;  /* 0x0070000604087981 */ /* 0x000f62000c1e9b00 */
[----:B------:R-:W-:Y:S01]  /*1110*/  ISETP.GE.U32.AND P0, PT, R3, 0x4000, PT ;  /* 0x000040000300780c */ /* 0x000fe20003f06070 */
[----:B--2---:R-:W-:Y:S01]  /*1120*/  FADD R14, R14, R15 ;  /* 0x0000000f0e0e7221 */ /* 0x004fe20000000000 */
[----:B---3--:R-:W-:Y:S01]  /*1130*/  FADD R17, R16, R17 ;  /* 0x0000001110117221 */ /* 0x008fe20000000000 */
[----:B----4-:R-:W-:-:S03]  /*1140*/  FADD R18, R18, R19 ;  /* 0x0000001312127221 */ /* 0x010fc60000000000 */
[----:B------:R-:W-:Y:S01]  /*1150*/  FADD R14, R14, R17 ;  /* 0x000000110e0e7221 */ /* 0x000fe20000000000 */
[----:B-----5:R-:W-:Y:S01]  /*1160*/  FADD R21, R20, R21 ;  /* 0x0000001514157221 */ /* 0x020fe20000000000 */
[----:B------:R-:W-:Y:S02]  /*1170*/  HFMA2 R20, -RZ, RZ, 0, 0.0078125 ;  /* 0x00002000ff147431 */ /* 0x000fe400000001ff */
[----:B------:R-:W-:Y:S01]  /*1180*/  FADD R12, R12, R13 ;  /* 0x0000000d0c0c7221 */ /* 0x000fe20000000000 */
[----:B------:R-:W-:Y:S01]  /*1190*/  FADD R21, R18, R21 ;  /* 0x0000001512157221 */ /* 0x000fe20000000000 */
[----:B------:R-:W-:-:S03]  /*11a0*/  FADD R11, R10, R11 ;  /* 0x0000000b0a0b7221 */ /* 0x000fc60000000000 */
[----:B------:R-:W-:Y:S01]  /*11b0*/  FADD R14, R14, R21 ;  /* 0x000000150e0e7221 */ /* 0x000fe20000000000 */
[----:B------:R-:W-:Y:S01]  /*11c0*/  FADD R6, R6, R7 ;  /* 0x0000000706067221 */ /* 0x000fe20000000000 */
[----:B------:R-:W-:Y:S01]  /*11d0*/  FADD R11, R12, R11 ;  /* 0x0000000b0c0b7221 */ /* 0x000fe20000000000 */
[----:B------:R-:W-:-:S04]  /*11e0*/  FADD R9, R8, R9 ;  /* 0x0000000908097221 */ /* 0x000fc80000000000 */
[----:B------:R-:W-:-:S04]  /*11f0*/  FADD R6, R6, R9 ;  /* 0x0000000906067221 */ /* 0x000fc80000000000 */
[----:B------:R-:W-:-:S04]  /*1200*/  FADD R11, R11, R6 ;  /* 0x000000060b0b7221 */ /* 0x000fc80000000000 */
[----:B------:R-:W-:Y:S01]  /*1210*/  FADD R2, R14, R11 ;  /* 0x0000000b0e027221 */ /* 0x000fe20000000000 */
[----:B------:R-:W-:Y:S06]  /*1220*/  @!P0 BRA `(.L_x_18) ;  /* 0x00000000008c8947 */ /* 0x000fec0003800000 */
[----:B------:R-:W0:Y:S01]  /*1230*/  LDC R24, c[0x0][0x390] ;  /* 0x0000e400ff187b82 */ /* 0x000e220000000800 */
[----:B------:R-:W-:Y:S02]  /*1240*/  IADD3 R21, PT, PT, R3, -0x2000, RZ ;  /* 0xffffe00003157810 */ /* 0x000fe40007ffe0ff */
[----:B------:R-:W-:-:S07]  /*1250*/  MOV R20, 0x2000 ;  /* 0x0000200000147802 */ /* 0x000fce0000000f00 */
.L_x_20:
[----:B------:R-:W-:-:S05]  /*1260*/  IMAD.WIDE R26, R20, 0x4, R4 ;  /* 0x00000004141a7825 */ /* 0x000fca00078e0204 */
[----:B------:R-:W2:Y:S04]  /*1270*/  LDG.E.64.CONSTANT R14, desc[UR6][R26.64+0x6000] ;  /* 0x006000061a0e7981 */ /* 0x000ea8000c1e9b00 */
[----:B------:R-:W2:Y:S04]  /*1280*/  LDG.E.64.CONSTANT R6, desc[UR6][R26.64+0x7000] ;  /* 0x007000061a067981 */ /* 0x000ea8000c1e9b00 */
[----:B------:R-:W3:Y:S04]  /*1290*/  LDG.E.64.CONSTANT R22, desc[UR6][R26.64] ;  /* 0x000000061a167981 */ /* 0x000ee8000c1e9b00 */
[----:B------:R-:W4:Y:S04]  /*12a0*/  LDG.E.64.CONSTANT R18, desc[UR6][R26.64+0x1000] ;  /* 0x001000061a127981 */ /* 0x000f28000c1e9b00 */
[----:B------:R-:W5:Y:S04]  /*12b0*/  LDG.E.64.CONSTANT R16, desc[UR6][R26.64+0x2000] ;  /* 0x002000061a107981 */ /* 0x000f68000c1e9b00 */
[----:B------:R-:W5:Y:S04]  /*12c0*/  LDG.E.64.CONSTANT R12, desc[UR6][R26.64+0x3000] ;  /* 0x003000061a0c7981 */ /* 0x000f68000c1e9b00 */
[----:B------:R-:W5:Y:S04]  /*12d0*/  LDG.E.64.CONSTANT R10, desc[UR6][R26.64+0x4000] ;  /* 0x004000061a0a7981 */ /* 0x000f68000c1e9b00 */
[----:B------:R-:W5:Y:S01]  /*12e0*/  LDG.E.64.CONSTANT R8, desc[UR6][R26.64+0x5000] ;  /* 0x005000061a087981 */ /* 0x000f62000c1e9b00 */
[----:B0-----:R-:W-:Y:S01]  /*12f0*/  MOV R3, R24 ;  /* 0x0000001800037202 */ /* 0x001fe20000000f00 */
[----:B--2---:R-:W-:-:S03]  /*1300*/  FADD R15, R15, R6 ;  /* 0x000000060f0f7221 */ /* 0x004fc60000000000 */
[----:B------:R-:W-:Y:S01]  /*1310*/  IADD3 R6, PT, PT, -R20, R3, RZ ;  /* 0x0000000314067210 */ /* 0x000fe20007ffe1ff */
[----:B---3--:R-:W-:-:S03]  /*1320*/  FADD R2, R22, R2 ;  /* 0x0000000216027221 */ /* 0x008fc60000000000 */
[----:B------:R-:W-:Y:S01]  /*1330*/  ISETP.GE.AND P0, PT, R6, 0x2000, PT ;  /* 0x000020000600780c */ /* 0x000fe20003f06270 */
[----:B----4-:R-:W-:Y:S01]  /*1340*/  FADD R23, R23, R18 ;  /* 0x0000001217177221 */ /* 0x010fe20000000000 */
[----:B-----5:R-:W-:Y:S01]  /*1350*/  FADD R18, R19, R16 ;  /* 0x0000001013127221 */ /* 0x020fe20000000000 */
[----:B------:R-:W-:Y:S01]  /*1360*/  FADD R17, R17, R12 ;  /* 0x0000000c11117221 */ /* 0x000fe20000000000 */
[----:B------:R-:W-:Y:S01]  /*1370*/  FADD R12, R13, R10 ;  /* 0x0000000a0d0c7221 */ /* 0x000fe20000000000 */
[----:B------:R-:W-:Y:S01]  /*1380*/  FADD R11, R11, R8 ;  /* 0x000000080b0b7221 */ /* 0x000fe20000000000 */
[----:B------:R-:W-:Y:S01]  /*1390*/  FADD R8, R9, R14 ;  /* 0x0000000e09087221 */ /* 0x000fe20000000000 */
[----:B------:R-:W-:Y:S01]  /*13a0*/  FADD R2, R2, R23 ;  /* 0x0000001702027221 */ /* 0x000fe20000000000 */
[----:B------:R-:W-:Y:S01]  /*13b0*/  FADD R17, R18, R17 ;  /* 0x0000001112117221 */ /* 0x000fe20000000000 */
[----:B------:R-:W-:Y:S01]  /*13c0*/  FADD R11, R12, R11 ;  /* 0x0000000b0c0b7221 */ /* 0x000fe20000000000 */
[----:B------:R-:W-:-:S02]  /*13d0*/  FADD R8, R8, R15 ;  /* 0x0000000f08087221 */ /* 0x000fc40000000000 */
[----:B------:R-:W-:Y:S02]  /*13e0*/  FADD R2, R2, R17 ;  /* 0x0000001102027221 */ /* 0x000fe40000000000 */
[----:B------:R-:W-:-:S04]  /*13f0*/  FADD R11, R11, R8 ;  /* 0x000000080b0b7221 */ /* 0x000fc80000000000 */
[----:B------:R-:W-:-:S04]  /*1400*/  FADD R11, R2, R11 ;  /* 0x0000000b020b7221 */ /* 0x000fc80000000000 */
[----:B------:R-:W-:Y:S01]  /*1410*/  FADD R2, R7, R11 ;  /* 0x0000000b07027221 */ /* 0x000fe20000000000 */
[----:B------:R-:W-:Y:S06]  /*1420*/  @!P0 BRA `(.L_x_19) ;  /* 0x0000000800308947 */ /* 0x000fec0003800000 */
[----:B------:R-:W-:-:S04]  /*1430*/  IADD3 R20, PT, PT, R20, 0x2000, RZ ;  /* 0x0000200014147810 */ /* 0x000fc80007ffe0ff */
[----:B------:R-:W-:-:S13]  /*1440*/  ISETP.GT.AND P0, PT, R20, R21, PT ;  /* 0x000000151400720c */ /* 0x000fda0003f04270 */
[----:B------:R-:W-:Y:S05]  /*1450*/  @!P0 BRA `(.L_x_20) ;  /* 0xfffffffc00808947 */ /* 0x000fea000383ffff */
.L_x_18:
[----:B------:R-:W-:-:S13]  /*1460*/  ISETP.GE.AND P0, PT, R20, R3, PT ;  /* 0x000000031400720c */ /* 0x000fda0003f06270 */
[----:B------:R-:W-:Y:S05]  /*1470*/  @P0 BRA `(.L_x_19) ;  /* 0x00000008001c0947 */ /* 0x000fea0003800000 */
[----:B------:R-:W-:Y:S01]  /*1480*/  IADD3 R11, PT, PT, -R20, R3, RZ ;  /* 0x00000003140b7210 */ /* 0x000fe20007ffe1ff */
[----:B------:R-:W-:Y:S03]  /*1490*/  BSSY.RECONVERGENT B1, `(.L_x_19) ;  /* 0x0000085000017945 */ /* 0x000fe60003800200 */
[----:B------:R-:W-:-:S13]  /*14a0*/  ISETP.GE.AND P0, PT, R0, R11, PT ;  /* 0x0000000b0000720c */ /* 0x000fda0003f06270 */
[----:B------:R-:W-:Y:S05]  /*14b0*/  @P0 BRA `(.L_x_21) ;  /* 0x0000000800080947 */ /* 0x000fea0003800000 */
[-C--:B------:R-:W-:Y:S01]  /*14c0*/  LOP3.LUT R4, RZ, R0.reuse, RZ, 0x33, !PT ;  /* 0x00000000ff047212 */ /* 0x080fe200078e33ff */
[----:B------:R-:W-:Y:S01]  /*14d0*/  BSSY.RECONVERGENT B2, `(.L_x_22) ;  /* 0x0000015000027945 */ /* 0x000fe20003800200 */
[----:B------:R-:W-:Y:S02]  /*14e0*/  MOV R10, R0 ;  /* 0x00000000000a7202 */ /* 0x000fe40000000f00 */
[----:B------:R-:W-:-:S04]  /*14f0*/  IADD3 R3, PT, PT, -R20, R3, R4 ;  /* 0x0000000314037210 */ /* 0x000fc80007ffe104 */
[C---:B------:R-:W-:Y:S02]  /*1500*/  LOP3.LUT R4, R3.reuse, 0x600, RZ, 0xc0, !PT ;  /* 0x0000060003047812 */ /* 0x040fe400078ec0ff */
[----:B------:R-:W-:Y:S02]  /*1510*/  ISETP.GE.U32.AND P1, PT, R3, 0x600, PT ;  /* 0x000006000300780c */ /* 0x000fe40003f26070 */
[----:B------:R-:W-:-:S13]  /*1520*/  ISETP.NE.AND P0, PT, R4, 0x600, PT ;  /* 0x000006000400780c */ /* 0x000fda0003f05270 */
[----:B------:R-:W-:Y:S05]  /*1530*/  @!P0 BRA `(.L_x_23) ;  /* 0x0000000000388947 */ /* 0x000fea0003800000 */
[----:B------:R-:W0:Y:S01]  /*1540*/  LDC.64 R6, c[0x0][0x380] ;  /* 0x0000e000ff067b82 */ /* 0x000e220000000a00 */
[----:B------:R-:W-:Y:S02]  /*1550*/  LEA.HI R3, R3, 0x1, RZ, 0x17 ;  /* 0x0000000103037811 */ /* 0x000fe400078fb8ff */
[----:B------:R-:W-:Y:S02]  /*1560*/  IADD3 R9, PT, PT, R0, R20, RZ ;  /* 0x0000001400097210 */ /* 0x000fe40007ffe0ff */
[----:B------:R-:W-:Y:S02]  /*1570*/  LOP3.LUT R3, R3, 0x3, RZ, 0xc0, !PT ;  /* 0x0000000303037812 */ /* 0x000fe400078ec0ff */
[----:B------:R-:W-:Y:S02]  /*1580*/  MOV R10, R0 ;  /* 0x00000000000a7202 */ /* 0x000fe40000000f00 */
[----:B------:R-:W-:-:S07]  /*1590*/  IADD3 R3, PT, PT, -R3, RZ, RZ ;  /* 0x000000ff03037210 */ /* 0x000fce0007ffe1ff */
.L_x_24:
[----:B0-----:R-:W-:-:S06]  /*15a0*/  IMAD.WIDE.U32 R4, R9, 0x4, R6 ;  /* 0x0000000409047825 */ /* 0x001fcc00078e0006 */
[----:B------:R-:W2:Y:S01]  /*15b0*/  LDG.E.CONSTANT R5, desc[UR6][R4.64] ;  /* 0x0000000604057981 */ /* 0x000ea2000c1e9900 */
[----:B------:R-:W-:Y:S02]  /*15c0*/  IADD3 R3, PT, PT, R3, 0x1, RZ ;  /* 0x0000000103037810 */ /* 0x000fe40007ffe0ff */
[----:B------:R-:W-:Y:S02]  /*15d0*/  IADD3 R10, PT, PT, R10, 0x200, RZ ;  /* 0x000002000a0a7810 */ /* 0x000fe40007ffe0ff */
[----:B------:R-:W-:Y:S02]  /*15e0*/  ISETP.NE.AND P0, PT, R3, RZ, PT ;  /* 0x000000ff0300720c */ /* 0x000fe40003f05270 */
[----:B------:R-:W-:Y:S01]  /*15f0*/  IADD3 R9, PT, PT, R9, 0x200, RZ ;  /* 0x0000020009097810 */ /* 0x000fe20007ffe0ff */
[----:B--2---:R-:W-:-:S10]  /*1600*/  FADD R2, R5, R2 ;  /* 0x0000000205027221 */ /* 0x004fd40000000000 */
[----:B------:R-:W-:Y:S05]  /*1610*/  @P0 BRA `(.L_x_24) ;  /* 0xfffffffc00e00947 */ /* 0x000fea000383ffff */
.L_x_23:
[----:B------:R-:W-:Y:S05]  /*1620*/  BSYNC.RECONVERGENT B2 ;  /* 0x0000000000027941 */ /* 0x000fea0003800200 */
.L_x_22:
[----:B------:R-:W-:Y:S05]  /*1630*/  @!P1 BRA `(.L_x_21) ;  /* 0x0000000400a89947 */ /* 0x000fea0003800000 */
[----:B------:R-:W0:Y:S01]  /*1640*/  LDCU.64 UR4, c[0x0][0x380] ;  /* 0x00007000ff0477ac */ /* 0x000e220008000a00 */
[----:B------:R-:W-:Y:S01]  /*1650*/  IADD3 R5, PT, PT, R11, -R10, RZ ;  /* 0x8000000a0b057210 */ /* 0x000fe20007ffe0ff */
[----:B------:R-:W-:Y:S01]  /*1660*/  BSSY.RECONVERGENT B2, `(.L_x_25) ;  /* 0x000003b000027945 */ /* 0x000fe20003800200 */
[----:B------:R-:W-:Y:S02]  /*1670*/  IADD3 R3, P0, PT, R10, R20, RZ ;  /* 0x000000140a037210 */ /* 0x000fe40007f1e0ff */
[----:B------:R-:W-:Y:S02]  /*1680*/  ISETP.GT.AND P1, PT, R5, 0x1800, PT ;  /* 0x000018000500780c */ /* 0x000fe40003f24270 */
[----:B------:R-:W-:Y:S02]  /*1690*/  IADD3.X R6, PT, PT, RZ, RZ, RZ, P0, !PT ;  /* 0x000000ffff067210 */ /* 0x000fe400007fe4ff */
[----:B0-----:R-:W-:-:S04]  /*16a0*/  LEA R4, P0, R3, UR4, 0x2 ;  /* 0x0000000403047c11 */ /* 0x001fc8000f8010ff */
[----:B------:R-:W-:Y:S02]  /*16b0*/  LEA.HI.X R3, R3, UR5, R6, 0x2, P0 ;  /* 0x0000000503037c11 */ /* 0x000fe400080f1406 */
[----:B------:R-:W-:-:S04]  /*16c0*/  IADD3 R4, P0, PT, R4, 0x1000, RZ ;  /* 0x0000100004047810 */ /* 0x000fc80007f1e0ff */
[----:B------:R-:W-:Y:S02]  /*16d0*/  IADD3.X R5, PT, PT, RZ, R3, RZ, P0, !PT ;  /* 0x00000003ff057210 */ /* 0x000fe400007fe4ff */
[----:B------:R-:W-:Y:S02]  /*16e0*/  PLOP3.LUT P0, PT, PT, PT, PT, 0x80, 0x8 ;  /* 0x000000000008781c */ /* 0x000fe40003f0f070 */
[----:B------:R-:W-:Y:S01]  /*16f0*/  IADD3 R3, PT, PT, R10, R20, RZ ;  /* 0x000000140a037210 */ /* 0x000fe20007ffe0ff */
[----:B------:R-:W-:Y:S10]  /*1700*/  @!P1 BRA `(.L_x_26) ;  /* 0x0000000000c09947 */ /* 0x000ff40003800000 */
[----:B------:R-:W-:Y:S02]  /*1710*/  PLOP3.LUT P0, PT, PT, PT, PT, 0x8, 0x80 ;  /* 0x000000000080781c */ /* 0x000fe40003f0e170 */
[----:B------:R-:W-:-:S11]  /*1720*/  IADD3 R13, PT, PT, R11, -0x1800, RZ ;  /* 0xffffe8000b0d7810 */ /* 0x000fd60007ffe0ff */
.L_x_27:
[----:B------:R-:W0:Y:S01]  /*1730*/  LDC.64 R6, c[0x0][0x380] ;  /* 0x0000e000ff067b82 */ /* 0x000e220000000a00 */
[----:B------:R-:W2:Y:S01]  /*1740*/  LDG.E.CONSTANT R12, desc[UR6][R4.64+-0x800] ;  /* 0xfff80006040c7981 */ /* 0x000ea2000c1e9900 */
[----:B------:R-:W-:-:S03]  /*1750*/  IADD3 R25, PT, PT, R3, 0x800, RZ ;  /* 0x0000080003197810 */ /* 0x000fc60007ffe0ff */
[----:B------:R-:W3:Y:S04]  /*1760*/  LDG.E.CONSTANT R20, desc[UR6][R4.64] ;  /* 0x0000000604147981 */ /* 0x000ee8000c1e9900 */
[----:B------:R-:W4:Y:S01]  /*1770*/  LDG.E.CONSTANT R19, desc[UR6][R4.64+0x800] ;  /* 0x0008000604137981 */ /* 0x000f22000c1e9900 */
[----:B------:R-:W-:-:S03]  /*1780*/  IADD3 R9, PT, PT, R3, 0x1000, RZ ;  /* 0x0000100003097810 */ /* 0x000fc60007ffe0ff */
[----:B------:R-:W5:Y:S04]  /*1790*/  LDG.E.CONSTANT R17, desc[UR6][R4.64+0x1800] ;  /* 0x0018000604117981 */ /* 0x000f68000c1e9900 */
[----:B------:R-:W5:Y:S01]  /*17a0*/  LDG.E.CONSTANT R16, desc[UR6][R4.64+0x2000] ;  /* 0x0020000604107981 */ /* 0x000f62000c1e9900 */
[----:B------:R-:W-:-:S03]  /*17b0*/  IADD3 R23, PT, PT, R3, 0x1800, RZ ;  /* 0x0000180003177810 */ /* 0x000fc60007ffe0ff */
[----:B------:R-:W5:Y:S01]  /*17c0*/  LDG.E.CONSTANT R22, desc[UR6][R4.64+0x3800] ;  /* 0x0038000604167981 */ /* 0x000f62000c1e9900 */
[----:B0-----:R-:W-:-:S03]  /*17d0*/  IMAD.WIDE.U32 R14, R3, 0x4, R6 ;  /* 0x00000004030e7825 */ /* 0x001fc600078e0006 */
[----:B------:R-:W5:Y:S04]  /*17e0*/  LDG.E.CONSTANT R21, desc[UR6][R4.64+0x4000] ;  /* 0x0040000604157981 */ /* 0x000f68000c1e9900 */
[----:B------:R-:W5:Y:S04]  /*17f0*/  LDG.E.CONSTANT R26, desc[UR6][R4.64+0x6000] ;  /* 0x00600006041a7981 */ /* 0x000f68000c1e9900 */
[----:B------:R-:W2:Y:S01]  /*1800*/  LDG.E.CONSTANT R15, desc[UR6][R14.64] ;  /* 0x000000060e0f7981 */ /* 0x000ea2000c1e9900 */
[----:B------:R-:W-:-:S05]  /*1810*/  IMAD.WIDE.U32 R24, R25, 0x4, R6 ;  /* 0x0000000419187825 */ /* 0x000fca00078e0006 */
[----:B------:R-:W5:Y:S01]  /*1820*/  LDG.E.CONSTANT R18, desc[UR6][R24.64] ;  /* 0x0000000618127981 */ /* 0x000f62000c1e9900 */
[----:B------:R-:W-:-:S03]  /*1830*/  IMAD.WIDE.U32 R8, R9, 0x4, R6 ;  /* 0x0000000409087825 */ /* 0x000fc600078e0006 */
[----:B------:R-:W5:Y:S04]  /*1840*/  LDG.E.CONSTANT R14, desc[UR6][R4.64+0x2800] ;  /* 0x00280006040e7981 */ /* 0x000f68000c1e9900 */
[----:B------:R-:W5:Y:S01]  /*1850*/  LDG.E.CONSTANT R8, desc[UR6][R8.64] ;  /* 0x0000000608087981 */ /* 0x000f62000c1e9900 */
[----:B------:R-:W-:-:S03]  /*1860*/  IMAD.WIDE.U32 R6, R23, 0x4, R6 ;  /* 0x0000000417067825 */ /* 0x000fc600078e0006 */
[----:B------:R-:W5:Y:S04]  /*1870*/  LDG.E.CONSTANT R23, desc[UR6][R4.64+0x4800] ;  /* 0x0048000604177981 */ /* 0x000f68000c1e9900 */
[----:B------:R-:W5:Y:S04]  /*1880*/  LDG.E.CONSTANT R6, desc[UR6][R6.64] ;  /* 0x0000000606067981 */ /* 0x000f68000c1e9900 */
[----:B------:R-:W5:Y:S04]  /*1890*/  LDG.E.CONSTANT R24, desc[UR6][R4.64+0x5800] ;  /* 0x0058000604187981 */ /* 0x000f68000c1e9900 */
[----:B------:R0:W5:Y:S01]  /*18a0*/  LDG.E.CONSTANT R25, desc[UR6][R4.64+0x6800] ;  /* 0x0068000604197981 */ /* 0x000162000c1e9900 */
[----:B------:R-:W-:-:S04]  /*18b0*/  IADD3 R10, PT, PT, R10, 0x2000, RZ ;  /* 0x000020000a0a7810 */ /* 0x000fc80007ffe0ff */
[----:B------:R-:W-:Y:S02]  /*18c0*/  ISETP.GE.AND P1, PT, R10, R13, PT ;  /* 0x0000000d0a00720c */ /* 0x000fe40003f26270 */
[----:B0-----:R-:W-:Y:S02]  /*18d0*/  IADD3 R4, P2, PT, R4, 0x8000, RZ ;  /* 0x0000800004047810 */ /* 0x001fe40007f5e0ff */
[----:B------:R-:W-:Y:S02]  /*18e0*/  IADD3 R3, PT, PT, R3, 0x2000, RZ ;  /* 0x0000200003037810 */ /* 0x000fe40007ffe0ff */
[----:B------:R-:W-:Y:S01]  /*18f0*/  IADD3.X R5, PT, PT, RZ, R5, RZ, P2, !PT ;  /* 0x00000005ff057210 */ /* 0x000fe200017fe4ff */
[----:B--2---:R-:W-:-:S04]  /*1900*/  FADD R15, R15, R2 ;  /* 0x000000020f0f7221 */ /* 0x004fc80000000000 */
[----:B------:R-:W-:-:S04]  /*1910*/  FADD R15, R15, R12 ;  /* 0x0000000c0f0f7221 */ /* 0x000fc80000000000 */
[----:B---3--:R-:W-:-:S04]  /*1920*/  FADD R20, R15, R20 ;  /* 0x000000140f147221 */ /* 0x008fc80000000000 */
[----:B----4-:R-:W-:-:S04]  /*1930*/  FADD R19, R20, R19 ;  /* 0x0000001314137221 */ /* 0x010fc80000000000 */
[----:B-----5:R-:W-:-:S04]  /*1940*/  FADD R18, R19, R18 ;  /* 0x0000001213127221 */ /* 0x020fc80000000000 */
        /* <DEDUP_REMOVED lines=12> */
.L_x_26:
[----:B------:R-:W-:Y:S05]  /*1a10*/  BSYNC.RECONVERGENT B2 ;  /* 0x0000000000027941 */ /* 0x000fea0003800200 */
.L_x_25:
[----:B------:R-:W-:Y:S01]  /*1a20*/  IADD3 R6, PT, PT, R11, -R10, RZ ;  /* 0x8000000a0b067210 */ /* 0x000fe20007ffe0ff */
[----:B------:R-:W-:Y:S03]  /*1a30*/  BSSY.RECONVERGENT B2, `(.L_x_28) ;  /* 0x000001e000027945 */ /* 0x000fe60003800200 */
[----:B------:R-:W-:-:S13]  /*1a40*/  ISETP.GT.AND P1, PT, R6, 0x800, PT ;  /* 0x000008000600780c */ /* 0x000fda0003f24270 */
[----:B------:R-:W-:Y:S05]  /*1a50*/  @!P1 BRA `(.L_x_29) ;  /* 0x00000000006c9947 */ /* 0x000fea0003800000 */
[----:B------:R-:W0:Y:S01]  /*1a60*/  LDC.64 R8, c[0x0][0x380] ;  /* 0x0000e000ff087b82 */ /* 0x000e220000000a00 */
[----:B------:R-:W2:Y:S01]  /*1a70*/  LDG.E.CONSTANT R13, desc[UR6][R4.64+-0x800] ;  /* 0xfff80006040d7981 */ /* 0x000ea2000c1e9900 */
[----:B------:R-:W-:-:S03]  /*1a80*/  IADD3 R17, PT, PT, R3, 0x800, RZ ;  /* 0x0000080003117810 */ /* 0x000fc60007ffe0ff */
[----:B------:R-:W3:Y:S04]  /*1a90*/  LDG.E.CONSTANT R15, desc[UR6][R4.64] ;  /* 0x00000006040f7981 */ /* 0x000ee8000c1e9900 */
[----:B------:R-:W4:Y:S04]  /*1aa0*/  LDG.E.CONSTANT R19, desc[UR6][R4.64+0x1800] ;  /* 0x0018000604137981 */ /* 0x000f28000c1e9900 */
[----:B------:R-:W5:Y:S04]  /*1ab0*/  LDG.E.CONSTANT R21, desc[UR6][R4.64+0x2000] ;  /* 0x0020000604157981 */ /* 0x000f68000c1e9900 */
[----:B------:R-:W5:Y:S01]  /*1ac0*/  LDG.E.CONSTANT R23, desc[UR6][R4.64+0x2800] ;  /* 0x0028000604177981 */ /* 0x000f62000c1e9900 */
[----:B0-----:R-:W-:-:S06]  /*1ad0*/  IMAD.WIDE.U32 R6, R3, 0x4, R8 ;  /* 0x0000000403067825 */ /* 0x001fcc00078e0008 */
[----:B------:R0:W2:Y:S01]  /*1ae0*/  LDG.E.CONSTANT R7, desc[UR6][R6.64] ;  /* 0x0000000606077981 */ /* 0x0000a2000c1e9900 */
[----:B------:R-:W-:-:S03]  /*1af0*/  IMAD.WIDE.U32 R8, R17, 0x4, R8 ;  /* 0x0000000411087825 */ /* 0x000fc600078e0008 */
[----:B------:R1:W4:Y:S04]  /*1b00*/  LDG.E.CONSTANT R17, desc[UR6][R4.64+0x800] ;  /* 0x0008000604117981 */ /* 0x000328000c1e9900 */
[----:B------:R-:W5:Y:S01]  /*1b10*/  LDG.E.CONSTANT R9, desc[UR6][R8.64] ;  /* 0x0000000608097981 */ /* 0x000f62000c1e9900 */
[----:B0-----:R-:W-:Y:S02]  /*1b20*/  IADD3 R6, P1, PT, R4, 0x4000, RZ ;  /* 0x0000400004067810 */ /* 0x001fe40007f3e0ff */
[----:B------:R-:W-:Y:S02]  /*1b30*/  PLOP3.LUT P0, PT, PT, PT, PT, 0x8, 0x80 ;  /* 0x000000000080781c */ /* 0x000fe40003f0e170 */
[----:B------:R-:W-:Y:S02]  /*1b40*/  IADD3 R10, PT, PT, R10, 0x1000, RZ ;  /* 0x000010000a0a7810 */ /* 0x000fe40007ffe0ff */
[----:B------:R-:W-:-:S02]  /*1b50*/  IADD3 R3, PT, PT, R3, 0x1000, RZ ;  /* 0x0000100003037810 */ /* 0x000fc40007ffe0ff */
[----:B-1----:R-:W-:Y:S01]  /*1b60*/  MOV R4, R6 ;  /* 0x0000000600047202 */ /* 0x002fe20000000f00 */
[----:B--2---:R-:W-:-:S04]  /*1b70*/  FADD R2, R2, R7 ;  /* 0x0000000702027221 */ /* 0x004fc80000000000 */
[----:B------:R-:W-:-:S04]  /*1b80*/  FADD R2, R2, R13 ;  /* 0x0000000d02027221 */ /* 0x000fc80000000000 */
[----:B---3--:R-:W-:-:S04]  /*1b90*/  FADD R2, R2, R15 ;  /* 0x0000000f02027221 */ /* 0x008fc80000000000 */
[----:B----4-:R-:W-:-:S04]  /*1ba0*/  FADD R2, R2, R17 ;  /* 0x0000001102027221 */ /* 0x010fc80000000000 */
[----:B-----5:R-:W-:-:S04]  /*1bb0*/  FADD R2, R2, R9 ;  /* 0x0000000902027221 */ /* 0x020fc80000000000 */
[----:B------:R-:W-:Y:S01]  /*1bc0*/  FADD R2, R2, R19 ;  /* 0x0000001302027221 */ /* 0x000fe20000000000 */
[----:B------:R-:W-:-:S03]  /*1bd0*/  IADD3.X R7, PT, PT, RZ, R5, RZ, P1, !PT ;  /* 0x00000005ff077210 */ /* 0x000fc60000ffe4ff */
[----:B------:R-:W-:Y:S01]  /*1be0*/  FADD R2, R2, R21 ;  /* 0x0000001502027221 */ /* 0x000fe20000000000 */
[----:B------:R-:W-:-:S03]  /*1bf0*/  MOV R5, R7 ;  /* 0x0000000700057202 */ /* 0x000fc60000000f00 */
[----:B------:R-:W-:-:S07]  /*1c00*/  FADD R2, R2, R23 ;  /* 0x0000001702027221 */ /* 0x000fce0000000000 */
.L_x_29:
[----:B------:R-:W-:Y:S05]  /*1c10*/  BSYNC.RECONVERGENT B2 ;  /* 0x0000000000027941 */ /* 0x000fea0003800200 */
.L_x_28:
[----:B------:R-:W-:-:S13]  /*1c20*/  ISETP.LT.OR P0, PT, R10, R11, P0 ;  /* 0x0000000b0a00720c */ /* 0x000fda0000701670 */
[----:B------:R-:W-:Y:S05]  /*1c30*/  @!P0 BRA `(.L_x_21) ;  /* 0x0000000000288947 */ /* 0x000fea0003800000 */
[----:B------:R-:W0:Y:S01]  /*1c40*/  LDC.64 R6, c[0x0][0x380] ;  /* 0x0000e000ff067b82 */ /* 0x000e220000000a00 */
[----:B------:R-:W2:Y:S04]  /*1c50*/  LDG.E.CONSTANT R9, desc[UR6][R4.64] ;  /* 0x0000000604097981 */ /* 0x000ea8000c1e9900 */
[----:B------:R-:W3:Y:S01]  /*1c60*/  LDG.E.CONSTANT R11, desc[UR6][R4.64+0x800] ;  /* 0x00080006040b7981 */ /* 0x000ee2000c1e9900 */
[----:B0-----:R-:W-:-:S03]  /*1c70*/  IMAD.WIDE.U32 R6, R3, 0x4, R6 ;  /* 0x0000000403067825 */ /* 0x001fc600078e0006 */
[----:B------:R-:W4:Y:S04]  /*1c80*/  LDG.E.CONSTANT R3, desc[UR6][R4.64+-0x800] ;  /* 0xfff8000604037981 */ /* 0x000f28000c1e9900 */
[----:B------:R-:W5:Y:S02]  /*1c90*/  LDG.E.CONSTANT R7, desc[UR6][R6.64] ;  /* 0x0000000606077981 */ /* 0x000f64000c1e9900 */
[----:B-----5:R-:W-:-:S04]  /*1ca0*/  FADD R2, R2, R7 ;  /* 0x0000000702027221 */ /* 0x020fc80000000000 */
[----:B----4-:R-:W-:-:S04]  /*1cb0*/  FADD R2, R2, R3 ;  /* 0x0000000302027221 */ /* 0x010fc80000000000 */
[----:B--2---:R-:W-:-:S04]  /*1cc0*/  FADD R2, R2, R9 ;  /* 0x0000000902027221 */ /* 0x004fc80000000000 */
[----:B---3--:R-:W-:-:S07]  /*1cd0*/  FADD R2, R2, R11 ;  /* 0x0000000b02027221 */ /* 0x008fce0000000000 */
.L_x_21:
[----:B------:R-:W-:Y:S05]  /*1ce0*/  BSYNC.RECONVERGENT B1 ;  /* 0x0000000000017941 */ /* 0x000fea0003800200 */
.L_x_19:
[----:B------:R-:W0:Y:S01]  /*1cf0*/  SHFL.DOWN P0, R3, R2, 0x1, 0x1f ;  /* 0x08201f0002037f89 */ /* 0x000e220000000000 */
[----:B------:R-:W1:Y:S01]  /*1d00*/  S2R R7, SR_LANEID ;  /* 0x0000000000077919 */ /* 0x000e620000000000 */
[----:B0-----:R-:W-:-:S05]  /*1d10*/  @P0 FADD R3, R3, R2 ;  /* 0x0000000203030221 */ /* 0x001fca0000000000 */
[----:B------:R-:W0:Y:S01]  /*1d20*/  SHFL.DOWN P0, R4, R3, 0x2, 0x1f ;  /* 0x08401f0003047f89 */ /* 0x000e220000000000 */
[----:B-1----:R-:W-:-:S13]  /*1d30*/  ISETP.NE.AND P1, PT, R7, RZ, PT ;  /* 0x000000ff0700720c */ /* 0x002fda0003f25270 */
        /* <DEDUP_REMOVED lines=17> */
[----:B------:R-:W0:Y:S01]  /*1e50*/  S2UR UR5, SR_CgaCtaId ;  /* 0x00000000000579c3 */ /* 0x000e220000008800 */
[----:B------:R-:W-:Y:S02]  /*1e60*/  UMOV UR4, 0x400 ;  /* 0x0000040000047882 */ /* 0x000fe40000000000 */
[----:B0-----:R-:W-:-:S09]  /*1e70*/  ULEA UR4, UR5, UR4, 0x18 ;  /* 0x0000000405047291 */ /* 0x001fd2000f8ec0ff */
[----:B------:R-:W0:Y:S04]  /*1e80*/  LDS.128 R4, [UR4+0x10] ;  /* 0x00001004ff047984 */ /* 0x000e280008000c00 */
[----:B------:R-:W1:Y:S04]  /*1e90*/  LDS.128 R12, [UR4+0x20] ;  /* 0x00002004ff0c7984 */ /* 0x000e680008000c00 */
[----:B------:R-:W2:Y:S04]  /*1ea0*/  LDS.128 R8, [UR4+0x30] ;  /* 0x00003004ff087984 */ /* 0x000ea80008000c00 */
[----:B------:R-:W4:Y:S01]  /*1eb0*/  LDS.128 R16, [UR4+0x40] ;  /* 0x00004004ff107984 */ /* 0x000f220008000c00 */
[----:B0-----:R-:W-:-:S04]  /*1ec0*/  FADD R5, R2, R5 ;  /* 0x0000000502057221 */ /* 0x001fc80000000000 */
[----:B------:R-:W-:-:S04]  /*1ed0*/  FADD R6, R5, R6 ;  /* 0x0000000605067221 */ /* 0x000fc80000000000 */
[----:B------:R-:W-:-:S04]  /*1ee0*/  FADD R7, R6, R7 ;  /* 0x0000000706077221 */ /* 0x000fc80000000000 */
[----:B-1----:R-:W-:-:S04]  /*1ef0*/  FADD R12, R7, R12 ;  /* 0x0000000c070c7221 */ /* 0x002fc80000000000 */
[----:B------:R-:W-:-:S04]  /*1f00*/  FADD R13, R12, R13 ;  /* 0x0000000d0c0d7221 */ /* 0x000fc80000000000 */
[----:B------:R-:W-:-:S04]  /*1f10*/  FADD R14, R13, R14 ;  /* 0x0000000e0d0e7221 */ /* 0x000fc80000000000 */
[----:B------:R-:W-:-:S04]  /*1f20*/  FADD R15, R14, R15 ;  /* 0x0000000f0e0f7221 */ /* 0x000fc80000000000 */
[----:B--2---:R-:W-:-:S04]  /*1f30*/  FADD R8, R15, R8 ;  /* 0x000000080f087221 */ /* 0x004fc80000000000 */
[----:B------:R-:W-:-:S04]  /*1f40*/  FADD R9, R8, R9 ;  /* 0x0000000908097221 */ /* 0x000fc80000000000 */
[----:B------:R-:W-:-:S04]  /*1f50*/  FADD R10, R9, R10 ;  /* 0x0000000a090a7221 */ /* 0x000fc80000000000 */
[----:B------:R-:W-:-:S04]  /*1f60*/  FADD R11, R10, R11 ;  /* 0x0000000b0a0b7221 */ /* 0x000fc80000000000 */
[----:B----4-:R-:W-:-:S04]  /*1f70*/  FADD R16, R11, R16 ;  /* 0x000000100b107221 */ /* 0x010fc80000000000 */
[----:B------:R-:W-:-:S04]  /*1f80*/  FADD R17, R16, R17 ;  /* 0x0000001110117221 */ /* 0x000fc80000000000 */
[----:B------:R-:W-:-:S04]  /*1f90*/  FADD R18, R17, R18 ;  /* 0x0000001211127221 */ /* 0x000fc80000000000 */
[----:B---3--:R-:W-:Y:S01]  /*1fa0*/  FADD R2, R18, R19 ;  /* 0x0000001312027221 */ /* 0x008fe20000000000 */
[----:B------:R-:W-:Y:S06]  /*1fb0*/  BRA `(.L_x_17) ;  /* 0x0000001c00e47947 */ /* 0x000fec0003800000 */
.L_x_2:
        /* <DEDUP_REMOVED lines=12> */
.L_x_32:
[----:B------:R-:W-:Y:S05]  /*2080*/  BSYNC.RECONVERGENT B1 ;  /* 0x0000000000017941 */ /* 0x000fea0003800200 */
.L_x_31:
        /* <DEDUP_REMOVED lines=16> */
.L_x_37:
        /* <DEDUP_REMOVED lines=9> */
.L_x_36:
[----:B------:R-:W-:Y:S05]  /*2220*/  BSYNC.RECONVERGENT B2 ;  /* 0x0000000000027941 */ /* 0x000fea0003800200 */
.L_x_35:
        /* <DEDUP_REMOVED lines=8> */
.L_x_40:
        /* <DEDUP_REMOVED lines=43> */
.L_x_39:
[----:B------:R-:W-:Y:S05]  /*2560*/  BSYNC.RECONVERGENT B2 ;  /* 0x0000000000027941 */ /* 0x000fea0003800200 */
.L_x_38:
        /* <DEDUP_REMOVED lines=26> */
.L_x_42:
[----:B------:R-:W-:Y:S05]  /*2710*/  BSYNC.RECONVERGENT B2 ;  /* 0x0000000000027941 */ /* 0x000fea0003800200 */
.L_x_41:
        /* <DEDUP_REMOVED lines=12> */
.L_x_34:
[----:B------:R-:W-:Y:S05]  /*27e0*/  BSYNC.RECONVERGENT B1 ;  /* 0x0000000000017941 */ /* 0x000fea0003800200 */
.L_x_33:
        /* <DEDUP_REMOVED lines=29> */
[----:B------:R-:W3:Y:S04]  /*29c0*/  LDS.128 R8, [UR4+0x30] ;  /* 0x00003004ff087984 */ /* 0x000ee80008000c00 */
        /* <DEDUP_REMOVED lines=15> */
[----:B--2---:R-:W-:Y:S01]  /*2ac0*/  FADD R2, R18, R19 ;  /* 0x0000001312027221 */ /* 0x004fe20000000000 */
[----:B------:R-:W-:Y:S06]  /*2ad0*/  BRA `(.L_x_17) ;  /* 0x00000014001c7947 */ /* 0x000fec0003800000 */
.L_x_43:
        /* <DEDUP_REMOVED lines=36> */
[----:B-1----:R-:W1:Y:S04]  /*2d20*/  LDS.128 R4, [UR4+0x20] ;  /* 0x00002004ff047984 */ /* 0x002e680008000c00 */
[----:B------:R-:W2:Y:S04]  /*2d30*/  LDS.128 R8, [UR4+0x30] ;  /* 0x00003004ff087984 */ /* 0x000ea80008000c00 */
        /* <DEDUP_REMOVED lines=28> */
.L_x_30:
[----:B------:R-:W0:Y:S01]  /*2f00*/  S2R R0, SR_TID.X ;  /* 0x0000000000007919 */ /* 0x000e220000002100 */
[----:B------:R-:W0:Y:S02]  /*2f10*/  LDC.64 R4, c[0x0][0x380] ;  /* 0x0000e000ff047b82 */ /* 0x000e240000000a00 */
[----:B0-----:R-:W-:-:S05]  /*2f20*/  IMAD.WIDE.U32 R4, R0, 0x4, R4 ;  /* 0x0000000400047825 */ /* 0x001fca00078e0004 */
[----:B------:R-:W2:Y:S04]  /*2f30*/  LDG.E.CONSTANT R21, desc[UR6][R4.64] ;  /* 0x0000000604157981 */ /* 0x000ea8000c1e9900 */
[----:B------:R-:W2:Y:S04]  /*2f40*/  LDG.E.CONSTANT R2, desc[UR6][R4.64+0x800] ;  /* 0x0008000604027981 */ /* 0x000ea8000c1e9900 */
[----:B------:R-:W3:Y:S04]  /*2f50*/  LDG.E.CONSTANT R6, desc[UR6][R4.64+0x1000] ;  /* 0x0010000604067981 */ /* 0x000ee8000c1e9900 */
[----:B------:R-:W3:Y:S04]  /*2f60*/  LDG.E.CONSTANT R7, desc[UR6][R4.64+0x1800] ;  /* 0x0018000604077981 */ /* 0x000ee8000c1e9900 */
[----:B------:R-:W4:Y:S04]  /*2f70*/  LDG.E.CONSTANT R8, desc[UR6][R4.64+0x2000] ;  /* 0x0020000604087981 */ /* 0x000f28000c1e9900 */
[----:B------:R-:W4:Y:S04]  /*2f80*/  LDG.E.CONSTANT R9, desc[UR6][R4.64+0x2800] ;  /* 0x0028000604097981 */ /* 0x000f28000c1e9900 */
[----:B------:R-:W5:Y:S04]  /*2f90*/  LDG.E.CONSTANT R10, desc[UR6][R4.64+0x3000] ;  /* 0x00300006040a7981 */ /* 0x000f68000c1e9900 */
        /* <DEDUP_REMOVED lines=8> */
[----:B------:R-:W5:Y:S01]  /*3020*/  LDG.E.CONSTANT R19, desc[UR6][R4.64+0x7800] ;  /* 0x0078000604137981 */ /* 0x000f62000c1e9900 */
[----:B------:R-:W-:Y:S01]  /*3030*/  ISETP.GE.U32.AND P0, PT, R3, 0x4000, PT ;  /* 0x000040000300780c */ /* 0x000fe20003f06070 */
[----:B--2---:R-:W-:Y:S01]  /*3040*/  FADD R2, R21, R2 ;  /* 0x0000000215027221 */ /* 0x004fe20000000000 */
[----:B---3--:R-:W-:-:S04]  /*3050*/  FADD R7, R6, R7 ;  /* 0x0000000706077221 */ /* 0x008fc80000000000 */
[----:B------:R-:W-:Y:S01]  /*3060*/  FADD R2, R2, R7 ;  /* 0x0000000702027221 */ /* 0x000fe20000000000 */
[----:B----4-:R-:W-:Y:S01]  /*3070*/  FADD R8, R8, R9 ;  /* 0x0000000908087221 */ /* 0x010fe20000000000 */
[----:B-----5:R-:W-:-:S04]  /*3080*/  FADD R11, R10, R11 ;  /* 0x0000000b0a0b7221 */ /* 0x020fc80000000000 */
[----:B------:R-:W-:Y:S01]  /*3090*/  FADD R11, R8, R11 ;  /* 0x0000000b080b7221 */ /* 0x000fe20000000000 */
[----:B------:R-:W-:-:S03]  /*30a0*/  FADD R12, R12, R13 ;  /* 0x0000000d0c0c7221 */ /* 0x000fc60000000000 */
[----:B------:R-:W-:Y:S01]  /*30b0*/  FADD R2, R2, R11 ;  /* 0x0000000b02027221 */ /* 0x000fe20000000000 */
[----:B------:R-:W-:Y:S02]  /*30c0*/  HFMA2 R11, -RZ, RZ, 0, 0.0078125 ;  /* 0x00002000ff0b7431 */ /* 0x000fe400000001ff */
[----:B------:R-:W-:-:S04]  /*30d0*/  FADD R15, R14, R15 ;  /* 0x0000000f0e0f7221 */ /* 0x000fc80000000000 */
        /* <DEDUP_REMOVED lines=10> */
.L_x_46:
[----:B------:R-:W-:-:S05]  /*3180*/  IMAD.WIDE R2, R11, 0x4, R4 ;  /* 0x000000040b027825 */ /* 0x000fca00078e0204 */
        /* <DEDUP_REMOVED lines=15> */
[----:B------:R0:W5:Y:S02]  /*3280*/  LDG.E.CONSTANT R18, desc[UR6][R2.64+0x7800] ;  /* 0x0078000602127981 */ /* 0x000164000c1e9900 */
[----:B0-----:R-:W-:-:S04]  /*3290*/  MOV R3, R7 ;  /* 0x0000000700037202 */ /* 0x001fc80000000f00 */
[----:B------:R-:W-:-:S04]  /*32a0*/  IADD3 R2, PT, PT, -R11, R3, RZ ;  /* 0x000000030b027210 */ /* 0x000fc80007ffe1ff */
[----:B------:R-:W-:Y:S01]  /*32b0*/  ISETP.GE.AND P0, PT, R2, 0x2000, PT ;  /* 0x000020000200780c */ /* 0x000fe20003f06270 */
        /* <DEDUP_REMOVED lines=8> */
[----:B------:R-:W-:-:S04]  /*3340*/  FADD R15, R15, R10 ;  /* 0x0000000a0f0f7221 */ /* 0x000fc80000000000 */
[----:B------:R-:W-:Y:S01]  /*3350*/  FADD R15, R16, R15 ;  /* 0x0000000f100f7221 */ /* 0x000fe20000000000 */
[----:B------:R-:W-:Y:S01]  /*3360*/  FADD R9, R14, R9 ;  /* 0x000000090e097221 */ /* 0x000fe20000000000 */
[----:B------:R-:W-:-:S04]  /*3370*/  FADD R12, R13, R12 ;  /* 0x0000000c0d0c7221 */ /* 0x000fc80000000000 */
[----:B------:R-:W-:-:S04]  /*3380*/  FADD R12, R9, R12 ;  /* 0x0000000c090c7221 */ /* 0x000fc80000000000 */
[----:B------:R-:W-:-:S04]  /*3390*/  FADD R15, R15, R12 ;  /* 0x0000000c0f0f7221 */ /* 0x000fc80000000000 */
[----:B------:R-:W-:-:S04]  /*33a0*/  FADD R15, R8, R15 ;  /* 0x0000000f080f7221 */ /* 0x000fc80000000000 */
[----:B------:R-:W-:Y:S01]  /*33b0*/  FADD R8, R18, R15 ;  /* 0x0000000f12087221 */ /* 0x000fe20000000000 */
[----:B------:R-:W-:Y:S06]  /*33c0*/  @!P0 BRA `(.L_x_45) ;  /* 0x0000000800308947 */ /* 0x000fec0003800000 */
[----:B------:R-:W-:-:S04]  /*33d0*/  IADD3 R11, PT, PT, R11, 0x2000, RZ ;  /* 0x000020000b0b7810 */ /* 0x000fc80007ffe0ff */
[----:B------:R-:W-:-:S13]  /*33e0*/  ISETP.GT.AND P0, PT, R11, R6, PT ;  /* 0x000000060b00720c */ /* 0x000fda0003f04270 */
[----:B------:R-:W-:Y:S05]  /*33f0*/  @!P0 BRA `(.L_x_46) ;  /* 0xfffffffc00608947 */ /* 0x000fea000383ffff */
.L_x_44:
        /* <DEDUP_REMOVED lines=20> */
.L_x_50:
        /* <DEDUP_REMOVED lines=8> */
.L_x_49:
[----:B------:R-:W-:Y:S05]  /*35c0*/  BSYNC.RECONVERGENT B2 ;  /* 0x0000000000027941 */ /* 0x000fea0003800200 */
.L_x_48:
[----:B------:R-:W-:Y:S05]  /*35d0*/  @!P1 BRA `(.L_x_47) ;  /* 0x0000000400a89947 */ /* 0x000fea0003800000 */
[----:B------:R-:W0:Y:S01]  /*35e0*/  LDCU.64 UR4, c[0x0][0x380] ;  /* 0x00007000ff0477ac */ /* 0x000e220008000a00 */
[----:B------:R-:W-:Y:S01]  /*35f0*/  IADD3 R5, PT, PT, R9, -R10, RZ ;  /* 0x8000000a09057210 */ /* 0x000fe20007ffe0ff */
[----:B------:R-:W-:Y:S01]  /*3600*/  BSSY.RECONVERGENT B2, `(.L_x_51) ;  /* 0x000003b000027945 */ /* 0x000fe20003800200 */
[CC--:B------:R-:W-:Y:S02]  /*3610*/  IADD3 R3, P0, PT, R10.reuse, R11.reuse, RZ ;  /* 0x0000000b0a037210 */ /* 0x0c0fe40007f1e0ff */
[----:B------:R-:W-:Y:S02]  /*3620*/  ISETP.GT.AND P1, PT, R5, 0x1800, PT ;  /* 0x000018000500780c */ /* 0x000fe40003f24270 */
[----:B------:R-:W-:Y:S02]  /*3630*/  IADD3.X R4, PT, PT, RZ, RZ, RZ, P0, !PT ;  /* 0x000000ffff047210 */ /* 0x000fe400007fe4ff */
[----:B------:R-:W-:Y:S02]  /*3640*/  IADD3 R11, PT, PT, R10, R11, RZ ;  /* 0x0000000b0a0b7210 */ /* 0x000fe40007ffe0ff */
[----:B0-----:R-:W-:-:S04]  /*3650*/  LEA R2, P0, R3, UR4, 0x2 ;  /* 0x0000000403027c11 */ /* 0x001fc8000f8010ff */
[----:B------:R-:W-:Y:S02]  /*3660*/  LEA.HI.X R3, R3, UR5, R4, 0x2, P0 ;  /* 0x0000000503037c11 */ /* 0x000fe400080f1404 */
[----:B------:R-:W-:-:S04]  /*3670*/  IADD3 R2, P0, PT, R2, 0x1000, RZ ;  /* 0x0000100002027810 */ /* 0x000fc80007f1e0ff */
[----:B------:R-:W-:Y:S02]  /*3680*/  IADD3.X R3, PT, PT, RZ, R3, RZ, P0, !PT ;  /* 0x00000003ff037210 */ /* 0x000fe400007fe4ff */
[----:B------:R-:W-:Y:S01]  /*3690*/  PLOP3.LUT P0, PT, PT, PT, PT, 0x80, 0x8 ;  /* 0x000000000008781c */ /* 0x000fe20003f0f070 */
[----:B------:R-:W-:-:S12]  /*36a0*/  @!P1 BRA `(.L_x_52) ;  /* 0x0000000000c09947 */ /* 0x000fd80003800000 */
[----:B------:R-:W-:Y:S02]  /*36b0*/  PLOP3.LUT P0, PT, PT, PT, PT, 0x8, 0x80 ;  /* 0x000000000080781c */ /* 0x000fe40003f0e170 */
[----:B------:R-:W-:-:S11]  /*36c0*/  IADD3 R13, PT, PT, R9, -0x1800, RZ ;  /* 0xffffe800090d7810 */ /* 0x000fd60007ffe0ff */
.L_x_53:
        /* <DEDUP_REMOVED lines=46> */
.L_x_52:
[----:B------:R-:W-:Y:S05]  /*39b0*/  BSYNC.RECONVERGENT B2 ;  /* 0x0000000000027941 */ /* 0x000fea0003800200 */
.L_x_51:
        /* <DEDUP_REMOVED lines=31> */
.L_x_55:
[----:B------:R-:W-:Y:S05]  /*3bb0*/  BSYNC.RECONVERGENT B2 ;  /* 0x0000000000027941 */ /* 0x000fea0003800200 */
.L_x_54:
[----:B------:R-:W-:-:S13]  /*3bc0*/  ISETP.LT.OR P0, PT, R10, R9, P0 ;  /* 0x000000090a00720c */ /* 0x000fda0000701670 */
[----:B------:R-:W-:Y:S05]  /*3bd0*/  @!P0 BRA `(.L_x_47) ;  /* 0x0000000000288947 */ /* 0x000fea0003800000 */
[----:B------:R-:W0:Y:S01]  /*3be0*/  LDC.64 R4, c[0x0][0x380] ;  /* 0x0000e000ff047b82 */ /* 0x000e220000000a00 */
[----:B------:R-:W2:Y:S04]  /*3bf0*/  LDG.E.CONSTANT R7, desc[UR6][R2.64+-0x800] ;  /* 0xfff8000602077981 */ /* 0x000ea8000c1e9900 */
[----:B------:R-:W3:Y:S04]  /*3c00*/  LDG.E.CONSTANT R6, desc[UR6][R2.64] ;  /* 0x0000000602067981 */ /* 0x000ee8000c1e9900 */
[----:B------:R-:W4:Y:S01]  /*3c10*/  LDG.E.CONSTANT R9, desc[UR6][R2.64+0x800] ;  /* 0x0008000602097981 */ /* 0x000f22000c1e9900 */
[----:B0-----:R-:W-:-:S06]  /*3c20*/  IMAD.WIDE.U32 R4, R11, 0x4, R4 ;  /* 0x000000040b047825 */ /* 0x001fcc00078e0004 */
[----:B------:R-:W5:Y:S02]  /*3c30*/  LDG.E.CONSTANT R5, desc[UR6][R4.64] ;  /* 0x0000000604057981 */ /* 0x000f64000c1e9900 */
[----:B-----5:R-:W-:-:S04]  /*3c40*/  FADD R8, R8, R5 ;  /* 0x0000000508087221 */ /* 0x020fc80000000000 */
[----:B--2---:R-:W-:-:S04]  /*3c50*/  FADD R7, R8, R7 ;  /* 0x0000000708077221 */ /* 0x004fc80000000000 */
[----:B---3--:R-:W-:-:S04]  /*3c60*/  FADD R6, R7, R6 ;  /* 0x0000000607067221 */ /* 0x008fc80000000000 */
[----:B----4-:R-:W-:-:S07]  /*3c70*/  FADD R8, R6, R9 ;  /* 0x0000000906087221 */ /* 0x010fce0000000000 */
.L_x_47:
[----:B------:R-:W-:Y:S05]  /*3c80*/  BSYNC.RECONVERGENT B1 ;  /* 0x0000000000017941 */ /* 0x000fea0003800200 */
.L_x_45:
        /* <DEDUP_REMOVED lines=43> */
[----:B0-----:R-:W-:-:S07]  /*3f40*/  FADD R2, R18, R19 ;  /* 0x0000001312027221 */ /* 0x001fce0000000000 */
.L_x_17:
[----:B------:R-:W-:Y:S05]  /*3f50*/  BSYNC.RECONVERGENT B0 ;  /* 0x0000000000007941 */ /* 0x000fea0003800200 */
.L_x_1:
[----:B------:R-:W-:Y:S05]  /*3f60*/  @P0 EXIT ;  /* 0x000000000000094d */ /* 0x000fea0003800000 */
[----:B-1----:R-:W1:Y:S01]  /*3f70*/  LDC.64 R4, c[0x0][0x388] ;  /* 0x0000e200ff047b82 */ /* 0x002e620000000a00 */
[----:B------:R-:W0:Y:S02]  /*3f80*/  LDCU UR4, c[0x0][0x398] ;  /* 0x00007300ff0477ac */ /* 0x000e240008000800 */
[----:B0-23--:R-:W-:-:S05]  /*3f90*/  FADD R3, R2, UR4 ;  /* 0x0000000402037e21 */ /* 0x00dfca0008000000 */
[----:B-1----:R-:W-:Y:S01]  /*3fa0*/  STG.E desc[UR6][R4.64], R3 ;  /* 0x0000000304007986 */ /* 0x002fe2000c101906 */
[----:B------:R-:W-:Y:S05]  /*3fb0*/  EXIT ;  /* 0x000000000000794d */ /* 0x000fea0003800000 */
.L_x_56:
[----:B------:R-:W-:-:S00]  /*3fc0*/  BRA `(.L_x_56) ;  /* 0xfffffffc00fc7947 */ /* 0x000fc0000383ffff */
[----:B------:R-:W-:-:S00]  /*3fd0*/  NOP ;  /* 0x0000000000007918 */ /* 0x000fc00000000000 */
        /* <DEDUP_REMOVED lines=10> */
.L_x_148:


//--------------------- .text._ZN3cub18CUB_300001_SM_10006detail6reduce18DeviceReduceKernelINS2_10policy_hubIfjN4cuda3std3__44plusIvEEE10Policy1000EPfjS9_fNS7_10__identityEEEvT0_PT3_T1_NS0_13GridEvenShareISH_EET2_T4_ --------------------------
	.section	.text._ZN3cub18CUB_300001_SM_10006detail6reduce18DeviceReduceKernelINS2_10policy_hubIfjN4cuda3std3__44plusIvEEE10Policy1000EPfjS9_fNS7_10__identityEEEvT0_PT3_T1_NS0_13GridEvenShareISH_EET2_T4_,"ax",@progbits
	.align	128
        .global         _ZN3cub18CUB_300001_SM_10006detail6reduce18DeviceReduceKernelINS2_10policy_hubIfjN4cuda3std3__44plusIvEEE10Policy1000EPfjS9_fNS7_10__identityEEEvT0_PT3_T1_NS0_13GridEvenShareISH_EET2_T4_
        .type           _ZN3cub18CUB_300001_SM_10006detail6reduce18DeviceReduceKernelINS2_10policy_hubIfjN4cuda3std3__44plusIvEEE10Policy1000EPfjS9_fNS7_10__identityEEEvT0_PT3_T1_NS0_13GridEvenShareISH_EET2_T4_,@function
        .size           _ZN3cub18CUB_300001_SM_10006detail6reduce18DeviceReduceKernelINS2_10policy_hubIfjN4cuda3std3__44plusIvEEE10Policy1000EPfjS9_fNS7_10__identityEEEvT0_PT3_T1_NS0_13GridEvenShareISH_EET2_T4_,(.L_x_149 - _ZN3cub18CUB_300001_SM_10006detail6reduce18DeviceReduceKernelINS2_10policy_hubIfjN4cuda3std3__44plusIvEEE10Policy1000EPfjS9_fNS7_10__identityEEEvT0_PT3_T1_NS0_13GridEvenShareISH_EET2_T4_)
        .other          _ZN3cub18CUB_300001_SM_10006detail6reduce18DeviceReduceKernelINS2_10policy_hubIfjN4cuda3std3__44plusIvEEE10Policy1000EPfjS9_fNS7_10__identityEEEvT0_PT3_T1_NS0_13GridEvenShareISH_EET2_T4_,@"STO_CUDA_ENTRY STV_DEFAULT"
_ZN3cub18CUB_300001_SM_10006detail6reduce18DeviceReduceKernelINS2_10policy_hubIfjN4cuda3std3__44plusIvEEE10Policy1000EPfjS9_fNS7_10__identityEEEvT0_PT3_T1_NS0_13GridEvenShareISH_EET2_T4_:
.text._ZN3cub18CUB_300001_SM_10006detail6reduce18DeviceReduceKernelINS2_10policy_hubIfjN4cuda3std3__44plusIvEEE10Policy1000EPfjS9_fNS7_10__identityEEEvT0_PT3_T1_NS0_13GridEvenShareISH_EET2_T4_:
[----:B------:R-:W-:Y:S01]  /*0000*/  LDC R1, c[0x0][0x37c] ;  /* 0x0000df00ff017b82 */ /* 0x000fe20000000800 */
[----:B------:R-:W0:Y:S01]  /*0010*/  S2R R0, SR_CTAID.X ;  /* 0x0000000000007919 */ /* 0x000e220000002500 */
[----:B------:R-:W1:Y:S01]  /*0020*/  LDCU UR4, c[0x0][0x380] ;  /* 0x00007000ff0477ac */ /* 0x000e620008000800 */
[----:B------:R-:W-:Y:S01]  /*0030*/  BSSY.RECONVERGENT B0, `(.L_x_57) ;  /* 0x00002e0000007945 */ /* 0x000fe20003800200 */
[----:B------:R-:W2:Y:S01]  /*0040*/  LDCU UR5, c[0x0][0x3ac] ;  /* 0x00007580ff0577ac */ /* 0x000ea20008000800 */
[----:B------:R-:W3:Y:S01]  /*0050*/  LDCU.64 UR8, c[0x0][0x358] ;  /* 0x00006b00ff0877ac */ /* 0x000ee20008000a00 */
[----:B-1----:R-:W-:Y:S02]  /*0060*/  ULOP3.LUT UP0, URZ, UR4, 0x7, URZ, 0xc0, !UPT ;  /* 0x0000000704ff7892 */ /* 0x002fe4000f80c0ff */
[----:B--2---:R-:W-:Y:S01]  /*0070*/  USHF.L.U32 UR5, UR5, 0xd, URZ ;  /* 0x0000000d05057899 */ /* 0x004fe200080006ff */
[----:B0-----:R-:W-:-:S06]  /*0080*/  SHF.L.U32 R19, R0, 0xd, RZ ;  /* 0x0000000d00137819 */ /* 0x001fcc00000006ff */
[----:B---3--:R-:W-:Y:S05]  /*0090*/  BRA.U UP0, `(.L_x_58) ;  /* 0x00000015008c7547 */ /* 0x008fea000b800000 */
[----:B------:R-:W0:Y:S02]  /*00a0*/  LDC R22, c[0x0][0x3a8] ;  /* 0x0000ea00ff167b82 */ /* 0x000e240000000800 */
[----:B0-----:R-:W-:-:S05]  /*00b0*/  IMAD R3, R0, -0x2000, R22 ;  /* 0xffffe00000037824 */ /* 0x001fca00078e0216 */
[----:B------:R-:W-:-:S13]  /*00c0*/  ISETP.GT.U32.AND P0, PT, R3, 0x1fff, PT ;  /* 0x00001fff0300780c */ /* 0x000fda0003f04070 */
[----:B------:R-:W-:Y:S05]  /*00d0*/  @P0 BRA `(.L_x_59) ;  /* 0x0000000800bc0947 */ /* 0x000fea0003800000 */
[----:B------:R-:W0:Y:S01]  /*00e0*/  S2R R4, SR_TID.X ;  /* 0x0000000000047919 */ /* 0x000e220000002100 */
[----:B------:R-:W-:Y:S01]  /*00f0*/  BSSY.RECONVERGENT B1, `(.L_x_60) ;  /* 0x000000a000017945 */ /* 0x000fe20003800200 */
[----:B------:R-:W-:Y:S01]  /*0100*/  HFMA2 R2, -RZ, RZ, 0, 0 ;  /* 0x00000000ff027431 */ /* 0x000fe200000001ff */
[----:B0-----:R-:W-:Y:S02]  /*0110*/  ISETP.GE.U32.AND P0, PT, R4, R3, PT ;  /* 0x000000030400720c */ /* 0x001fe40003f06070 */
[----:B------:R-:W-:-:S11]  /*0120*/  MOV R5, R4 ;  /* 0x0000000400057202 */ /* 0x000fd60000000f00 */
[----:B------:R-:W-:Y:S05]  /*0130*/  @P0 BRA `(.L_x_61) ;  /* 0x0000000000140947 */ /* 0x000fea0003800000 */
[----:B------:R-:W0:Y:S01]  /*0140*/  LDC.64 R6, c[0x0][0x380] ;  /* 0x0000e000ff067b82 */ /* 0x000e220000000a00 */
[----:B------:R-:W-:-:S05]  /*0150*/  LEA R5, R0, R4, 0xd ;  /* 0x0000000400057211 */ /* 0x000fca00078e68ff */
[----:B0-----:R-:W-:-:S05]  /*0160*/  IMAD.WIDE.U32 R6, R5, 0x4, R6 ;  /* 0x0000000405067825 */ /* 0x001fca00078e0006 */
[----:B------:R0:W5:Y:S01]  /*0170*/  LDG.E.CONSTANT R2, desc[UR8][R6.64] ;  /* 0x0000000806027981 */ /* 0x000162000c1e9900 */
[----:B------:R-:W-:-:S07]  /*0180*/  IADD3 R5, PT, PT, R4, 0x200, RZ ;  /* 0x0000020004057810 */ /* 0x000fce0007ffe0ff */
.L_x_61:
[----:B------:R-:W-:Y:S05]  /*0190*/  BSYNC.RECONVERGENT B1 ;  /* 0x0000000000017941 */ /* 0x000fea0003800200 */
.L_x_60:
[----:B------:R-:W-:Y:S01]  /*01a0*/  ISETP.GE.U32.AND P0, PT, R5, R3, PT ;  /* 0x000000030500720c */ /* 0x000fe20003f06070 */
[----:B------:R-:W-:-:S12]  /*01b0*/  BSSY.RECONVERGENT B1, `(.L_x_62) ;  /* 0x0000030000017945 */ /* 0x000fd80003800200 */
[----:B------:R-:W-:Y:S05]  /*01c0*/  @P0 BRA `(.L_x_63) ;  /* 0x0000000000b80947 */ /* 0x000fea0003800000 */
[----:B0-----:R-:W-:Y:S01]  /*01d0*/  LOP3.LUT R7, RZ, R5, RZ, 0x33, !PT ;  /* 0x00000005ff077212 */ /* 0x001fe200078e33ff */
[----:B------:R-:W-:Y:S03]  /*01e0*/  BSSY.RECONVERGENT B2, `(.L_x_64) ;  /* 0x0000014000027945 */ /* 0x000fe60003800200 */
[----:B------:R-:W-:-:S04]  /*01f0*/  IADD3 R7, PT, PT, R7, R22, RZ ;  /* 0x0000001607077210 */ /* 0x000fc80007ffe0ff */
[----:B------:R-:W-:Y:S01]  /*0200*/  LOP3.LUT R6, R7, 0x600, RZ, 0xc0, !PT ;  /* 0x0000060007067812 */ /* 0x000fe200078ec0ff */
[----:B------:R-:W-:-:S03]  /*0210*/  IMAD R8, R0, -0x2000, R7 ;  /* 0xffffe00000087824 */ /* 0x000fc600078e0207 */
[----:B------:R-:W-:Y:S02]  /*0220*/  ISETP.NE.AND P0, PT, R6, 0x600, PT ;  /* 0x000006000600780c */ /* 0x000fe40003f05270 */
[----:B------:R-:W-:-:S11]  /*0230*/  ISETP.GE.U32.AND P1, PT, R8, 0x600, PT ;  /* 0x000006000800780c */ /* 0x000fd60003f26070 */
[----:B------:R-:W-:Y:S05]  /*0240*/  @!P0 BRA `(.L_x_65) ;  /* 0x0000000000348947 */ /* 0x000fea0003800000 */
[----:B------:R-:W0:Y:S01]  /*0250*/  LDC.64 R8, c[0x0][0x380] ;  /* 0x0000e000ff087b82 */ /* 0x000e220000000a00 */
[----:B------:R-:W-:Y:S02]  /*0260*/  LEA.HI R6, R7, 0x1, RZ, 0x17 ;  /* 0x0000000107067811 */ /* 0x000fe400078fb8ff */
[----:B------:R-:W-:Y:S02]  /*0270*/  LEA R11, R0, R5, 0xd ;  /* 0x00000005000b7211 */ /* 0x000fe400078e68ff */
[----:B------:R-:W-:-:S04]  /*0280*/  LOP3.LUT R6, R6, 0x3, RZ, 0xc0, !PT ;  /* 0x0000000306067812 */ /* 0x000fc800078ec0ff */
[----:B------:R-:W-:-:S07]  /*0290*/  IADD3 R10, PT, PT, -R6, RZ, RZ ;  /* 0x000000ff060a7210 */ /* 0x000fce0007ffe1ff */
.L_x_66:
[----:B0-----:R-:W-:-:S06]  /*02a0*/  IMAD.WIDE.U32 R6, R11, 0x4, R8 ;  /* 0x000000040b067825 */ /* 0x001fcc00078e0008 */
[----:B------:R-:W2:Y:S01]  /*02b0*/  LDG.E.CONSTANT R7, desc[UR8][R6.64] ;  /* 0x0000000806077981 */ /* 0x000ea2000c1e9900 */
[----:B------:R-:W-:Y:S02]  /*02c0*/  IADD3 R10, PT, PT, R10, 0x1, RZ ;  /* 0x000000010a0a7810 */ /* 0x000fe40007ffe0ff */
[----:B------:R-:W-:Y:S02]  /*02d0*/  IADD3 R5, PT, PT, R5, 0x200, RZ ;  /* 0x0000020005057810 */ /* 0x000fe40007ffe0ff */
[----:B------:R-:W-:Y:S02]  /*02e0*/  ISETP.NE.AND P0, PT, R10, RZ, PT ;  /* 0x000000ff0a00720c */ /* 0x000fe40003f05270 */
[----:B------:R-:W-:Y:S01]  /*02f0*/  IADD3 R11, PT, PT, R11, 0x200, RZ ;  /* 0x000002000b0b7810 */ /* 0x000fe20007ffe0ff */
[----:B--2--5:R-:W-:-:S10]  /*0300*/  FADD R2, R7, R2 ;  /* 0x0000000207027221 */ /* 0x024fd40000000000 */
[----:B------:R-:W-:Y:S05]  /*0310*/  @P0 BRA `(.L_x_66) ;  /* 0xfffffffc00e00947 */ /* 0x000fea000383ffff */
.L_x_65:
[----:B------:R-:W-:Y:S05]  /*0320*/  BSYNC.RECONVERGENT B2 ;  /* 0x0000000000027941 */ /* 0x000fea0003800200 */
.L_x_64:
[----:B------:R-:W-:Y:S05]  /*0330*/  @!P1 BRA `(.L_x_63) ;  /* 0x00000000005c9947 */ /* 0x000fea0003800000 */
[----:B------:R-:W0:Y:S01]  /*0340*/  LDC.64 R6, c[0x0][0x380] ;  /* 0x0000e000ff067b82 */ /* 0x000e220000000a00 */
[----:B------:R-:W-:Y:S02]  /*0350*/  IADD3 R16, PT, PT, R5, 0x400, RZ ;  /* 0x0000040005107810 */ /* 0x000fe40007ffe0ff */
[----:B------:R-:W-:-:S07]  /*0360*/  LEA R5, R0, R5, 0xd ;  /* 0x0000000500057211 */ /* 0x000fce00078e68ff */
.L_x_67:
[C---:B------:R-:W-:Y:S01]  /*0370*/  IADD3 R11, PT, PT, R5.reuse, 0x200, RZ ;  /* 0x00000200050b7810 */ /* 0x040fe20007ffe0ff */
[C---:B0-----:R-:W-:Y:S01]  /*0380*/  IMAD.WIDE.U32 R8, R5.reuse, 0x4, R6 ;  /* 0x0000000405087825 */ /* 0x041fe200078e0006 */
[----:B------:R-:W-:-:S03]  /*0390*/  IADD3 R13, PT, PT, R5, 0x400, RZ ;  /* 0x00000400050d7810 */ /* 0x000fc60007ffe0ff */
[--C-:B------:R-:W-:Y:S01]  /*03a0*/  IMAD.WIDE.U32 R10, R11, 0x4, R6.reuse ;  /* 0x000000040b0a7825 */ /* 0x100fe200078e0006 */
[----:B------:R-:W-:Y:S01]  /*03b0*/  IADD3 R15, PT, PT, R5, 0x600, RZ ;  /* 0x00000600050f7810 */ /* 0x000fe20007ffe0ff */
[----:B------:R-:W2:Y:S02]  /*03c0*/  LDG.E.CONSTANT R9, desc[UR8][R8.64] ;  /* 0x0000000808097981 */ /* 0x000ea4000c1e9900 */
[--C-:B------:R-:W-:Y:S02]  /*03d0*/  IMAD.WIDE.U32 R12, R13, 0x4, R6.reuse ;  /* 0x000000040d0c7825 */ /* 0x100fe400078e0006 */
[----:B------:R-:W3:Y:S02]  /*03e0*/  LDG.E.CONSTANT R11, desc[UR8][R10.64] ;  /* 0x000000080a0b7981 */ /* 0x000ee4000c1e9900 */
[----:B------:R-:W-:Y:S02]  /*03f0*/  IMAD.WIDE.U32 R14, R15, 0x4, R6 ;  /* 0x000000040f0e7825 */ /* 0x000fe400078e0006 */
[----:B------:R-:W4:Y:S04]  /*0400*/  LDG.E.CONSTANT R13, desc[UR8][R12.64] ;  /* 0x000000080c0d7981 */ /* 0x000f28000c1e9900 */
[----:B------:R-:W4:Y:S01]  /*0410*/  LDG.E.CONSTANT R15, desc[UR8][R14.64] ;  /* 0x000000080e0f7981 */ /* 0x000f22000c1e9900 */
[----:B------:R-:W-:-:S02]  /*0420*/  IADD3 R18, PT, PT, R16, 0x400, RZ ;  /* 0x0000040010127810 */ /* 0x000fc40007ffe0ff */
[----:B------:R-:W-:Y:S02]  /*0430*/  IADD3 R16, PT, PT, R16, 0x800, RZ ;  /* 0x0000080010107810 */ /* 0x000fe40007ffe0ff */
[----:B------:R-:W-:Y:S02]  /*0440*/  ISETP.GE.AND P0, PT, R18, R3, PT ;  /* 0x000000031200720c */ /* 0x000fe40003f06270 */
[----:B------:R-:W-:Y:S01]  /*0450*/  IADD3 R5, PT, PT, R5, 0x800, RZ ;  /* 0x0000080005057810 */ /* 0x000fe20007ffe0ff */
[----:B--2--5:R-:W-:-:S04]  /*0460*/  FADD R2, R9, R2 ;  /* 0x0000000209027221 */ /* 0x024fc80000000000 */
[----:B---3--:R-:W-:-:S04]  /*0470*/  FADD R2, R2, R11 ;  /* 0x0000000b02027221 */ /* 0x008fc80000000000 */
[----:B----4-:R-:W-:-:S04]  /*0480*/  FADD R2, R2, R13 ;  /* 0x0000000d02027221 */ /* 0x010fc80000000000 */
[----:B------:R-:W-:Y:S01]  /*0490*/  FADD R2, R2, R15 ;  /* 0x0000000f02027221 */ /* 0x000fe20000000000 */
[----:B------:R-:W-:Y:S06]  /*04a0*/  @!P0 BRA `(.L_x_67) ;  /* 0xfffffffc00b08947 */ /* 0x000fec000383ffff */
.L_x_63:
[----:B------:R-:W-:Y:S05]  /*04b0*/  BSYNC.RECONVERGENT B1 ;  /* 0x0000000000017941 */ /* 0x000fea0003800200 */
.L_x_62:
[----:B------:R-:W-:-:S13]  /*04c0*/  ISETP.GE.U32.AND P0, PT, R3, 0x200, PT ;  /* 0x000002000300780c */ /* 0x000fda0003f06070 */
        /* <DEDUP_REMOVED lines=27> */
[----:B------:R-:W2:Y:S04]  /*0680*/  LDS.128 R8, [UR4+0x20] ;  /* 0x00002004ff087984 */ /* 0x000ea80008000c00 */
[----:B------:R-:W3:Y:S04]  /*0690*/  LDS.128 R4, [UR4+0x30] ;  /* 0x00003004ff047984 */ /* 0x000ee80008000c00 */
[----:B------:R-:W4:Y:S01]  /*06a0*/  LDS.128 R16, [UR4+0x40] ;  /* 0x00004004ff107984 */ /* 0x000f220008000c00 */
[----:B0-----:R-:W-:-:S04]  /*06b0*/  FADD R13, R2, R13 ;  /* 0x0000000d020d7221 */ /* 0x001fc80000000000 */
        /* <DEDUP_REMOVED lines=13> */
[----:B-1----:R-:W-:Y:S01]  /*0790*/  FADD R2, R18, R19 ;  /* 0x0000001312027221 */ /* 0x002fe20000000000 */
[----:B------:R-:W-:Y:S06]  /*07a0*/  BRA `(.L_x_69) ;  /* 0x0000002400a07947 */ /* 0x000fec0003800000 */
.L_x_68:
[----:B------:R-:W-:Y:S01]  /*07b0*/  LOP3.LUT R5, R4, 0x3e0, RZ, 0xc0, !PT ;  /* 0x000003e004057812 */ /* 0x000fe200078ec0ff */
[----:B------:R-:W1:Y:S03]  /*07c0*/  S2R R10, SR_LANEID ;  /* 0x00000000000a7919 */ /* 0x000e660000000000 */
[----:B0-----:R-:W-:Y:S02]  /*07d0*/  IADD3 R6, PT, PT, R5, 0x20, RZ ;  /* 0x0000002005067810 */ /* 0x001fe40007ffe0ff */
[----:B------:R-:W-:Y:S02]  /*07e0*/  LOP3.LUT R8, RZ, R5, RZ, 0x33, !PT ;  /* 0x00000005ff087212 */ /* 0x000fe400078e33ff */
[----:B------:R-:W-:Y:S02]  /*07f0*/  ISETP.GT.U32.AND P0, PT, R6, R3, PT ;  /* 0x000000030600720c */ /* 0x000fe40003f04070 */
[----:B------:R-:W-:-:S04]  /*0800*/  IADD3 R8, PT, PT, R3, R8, RZ ;  /* 0x0000000803087210 */ /* 0x000fc80007ffe0ff */
[----:B------:R-:W-:-:S06]  /*0810*/  SEL R5, R8, 0x1f, P0 ;  /* 0x0000001f08057807 */ /* 0x000fcc0000000000 */
[----:B-----5:R-:W0:Y:S01]  /*0820*/  SHFL.DOWN P0, R6, R2, 0x1, R5 ;  /* 0x0820000002067989 */ /* 0x020e220000000005 */
[----:B-1----:R-:W-:Y:S01]  /*0830*/  ISETP.NE.AND P1, PT, R10, RZ, PT ;  /* 0x000000ff0a00720c */ /* 0x002fe20003f25270 */
[----:B0-----:R-:W-:-:S12]  /*0840*/  @P0 FADD R6, R6, R2 ;  /* 0x0000000206060221 */ /* 0x001fd80000000000 */
        /* <DEDUP_REMOVED lines=18> */
[----:B------:R-:W1:Y:S01]  /*0970*/  S2UR UR5, SR_CgaCtaId ;  /* 0x00000000000579c3 */ /* 0x000e620000008800 */
[----:B------:R-:W-:Y:S01]  /*0980*/  UMOV UR4, 0x400 ;  /* 0x0000040000047882 */ /* 0x000fe20000000000 */
[C---:B------:R-:W-:Y:S02]  /*0990*/  ISETP.GT.U32.AND P2, PT, R3.reuse, 0x20, PT ;  /* 0x000000200300780c */ /* 0x040fe40003f44070 */
[C---:B------:R-:W-:Y:S02]  /*09a0*/  ISETP.GT.U32.AND P3, PT, R3.reuse, 0x40, PT ;  /* 0x000000400300780c */ /* 0x040fe40003f64070 */
[C---:B------:R-:W-:Y:S02]  /*09b0*/  ISETP.GT.U32.AND P1, PT, R3.reuse, 0x60, PT ;  /* 0x000000600300780c */ /* 0x040fe40003f24070 */
[----:B------:R-:W-:Y:S01]  /*09c0*/  ISETP.GT.U32.AND P4, PT, R3, 0xc0, PT ;  /* 0x000000c00300780c */ /* 0x000fe20003f84070 */
[----:B-1----:R-:W-:-:S09]  /*09d0*/  ULEA UR4, UR5, UR4, 0x18 ;  /* 0x0000000405047291 */ /* 0x002fd2000f8ec0ff */
[----:B------:R-:W1:Y:S04]  /*09e0*/  LDS.128 R4, [UR4+0x10] ;  /* 0x00001004ff047984 */ /* 0x000e680008000c00 */
[----:B0-----:R-:W0:Y:S04]  /*09f0*/  LDS.128 R8, [UR4+0x20] ;  /* 0x00002004ff087984 */ /* 0x001e280008000c00 */
[----:B------:R-:W2:Y:S04]  /*0a00*/  LDS.128 R12, [UR4+0x30] ;  /* 0x00003004ff0c7984 */ /* 0x000ea80008000c00 */
[----:B------:R-:W3:Y:S01]  /*0a10*/  LDS.128 R16, [UR4+0x40] ;  /* 0x00004004ff107984 */ /* 0x000ee20008000c00 */
[----:B-1----:R-:W-:Y:S01]  /*0a20*/  @P2 FADD R2, R2, R5 ;  /* 0x0000000502022221 */ /* 0x002fe20000000000 */
[----:B------:R-:W-:-:S03]  /*0a30*/  ISETP.GT.U32.AND P2, PT, R3, 0x80, PT ;  /* 0x000000800300780c */ /* 0x000fc60003f44070 */
[----:B------:R-:W-:Y:S01]  /*0a40*/  @P3 FADD R2, R2, R6 ;  /* 0x0000000602023221 */ /* 0x000fe20000000000 */
[----:B------:R-:W-:-:S03]  /*0a50*/  ISETP.GT.U32.AND P3, PT, R3, 0xa0, PT ;  /* 0x000000a00300780c */ /* 0x000fc60003f64070 */
[----:B------:R-:W-:Y:S01]  /*0a60*/  @P1 FADD R2, R2, R7 ;  /* 0x0000000702021221 */ /* 0x000fe20000000000 */
[----:B------:R-:W-:-:S05]  /*0a70*/  ISETP.GT.U32.AND P1, PT, R3, 0xe0, PT ;  /* 0x000000e00300780c */ /* 0x000fca0003f24070 */
[----:B0-----:R-:W-:Y:S01]  /*0a80*/  @P2 FADD R2, R2, R8 ;  /* 0x0000000802022221 */ /* 0x001fe20000000000 */
[----:B------:R-:W-:-:S03]  /*0a90*/  ISETP.GT.U32.AND P2, PT, R3, 0x100, PT ;  /* 0x000001000300780c */ /* 0x000fc60003f44070 */
[----:B------:R-:W-:Y:S01]  /*0aa0*/  @P3 FADD R2, R2, R9 ;  /* 0x0000000902023221 */ /* 0x000fe20000000000 */
[----:B------:R-:W-:-:S03]  /*0ab0*/  ISETP.GT.U32.AND P3, PT, R3, 0x120, PT ;  /* 0x000001200300780c */ /* 0x000fc60003f64070 */
[----:B------:R-:W-:Y:S01]  /*0ac0*/  @P4 FADD R2, R2, R10 ;  /* 0x0000000a02024221 */ /* 0x000fe20000000000 */
[----:B------:R-:W-:-:S03]  /*0ad0*/  ISETP.GT.U32.AND P4, PT, R3, 0x140, PT ;  /* 0x000001400300780c */ /* 0x000fc60003f84070 */
[----:B------:R-:W-:Y:S01]  /*0ae0*/  @P1 FADD R2, R2, R11 ;  /* 0x0000000b02021221 */ /* 0x000fe20000000000 */
[----:B------:R-:W-:-:S03]  /*0af0*/  ISETP.GT.U32.AND P1, PT, R3, 0x160, PT ;  /* 0x000001600300780c */ /* 0x000fc60003f24070 */
[----:B--2---:R-:W-:Y:S01]  /*0b00*/  @P2 FADD R2, R2, R12 ;  /* 0x0000000c02022221 */ /* 0x004fe20000000000 */
[----:B------:R-:W-:-:S03]  /*0b10*/  ISETP.GT.U32.AND P2, PT, R3, 0x180, PT ;  /* 0x000001800300780c */ /* 0x000fc60003f44070 */
[----:B------:R-:W-:Y:S01]  /*0b20*/  @P3 FADD R2, R2, R13 ;  /* 0x0000000d02023221 */ /* 0x000fe20000000000 */
[----:B------:R-:W-:-:S03]  /*0b30*/  ISETP.GT.U32.AND P3, PT, R3, 0x1a0, PT ;  /* 0x000001a00300780c */ /* 0x000fc60003f64070 */
[----:B------:R-:W-:Y:S01]  /*0b40*/  @P4 FADD R2, R2, R14 ;  /* 0x0000000e02024221 */ /* 0x000fe20000000000 */
[----:B------:R-:W-:-:S03]  /*0b50*/  ISETP.GT.U32.AND P4, PT, R3, 0x1c0, PT ;  /* 0x000001c00300780c */ /* 0x000fc60003f84070 */
[----:B------:R-:W-:Y:S01]  /*0b60*/  @P1 FADD R2, R2, R15 ;  /* 0x0000000f02021221 */ /* 0x000fe20000000000 */
[----:B------:R-:W-:-:S03]  /*0b70*/  ISETP.GT.U32.AND P1, PT, R3, 0x1e0, PT ;  /* 0x000001e00300780c */ /* 0x000fc60003f24070 */
[----:B---3--:R-:W-:-:S04]  /*0b80*/  @P2 FADD R2, R2, R16 ;  /* 0x0000001002022221 */ /* 0x008fc80000000000 */
[----:B------:R-:W-:-:S04]  /*0b90*/  @P3 FADD R2, R2, R17 ;  /* 0x0000001102023221 */ /* 0x000fc80000000000 */
[----:B------:R-:W-:-:S04]  /*0ba0*/  @P4 FADD R2, R2, R18 ;  /* 0x0000001202024221 */ /* 0x000fc80000000000 */
[----:B------:R-:W-:Y:S01]  /*0bb0*/  @P1 FADD R2, R2, R19 ;  /* 0x0000001302021221 */ /* 0x000fe20000000000 */
[----:B------:R-:W-:Y:S06]  /*0bc0*/  BRA `(.L_x_69) ;  /* 0x0000002000987947 */ /* 0x000fec0003800000 */
.L_x_59:
[----:B------:R-:W0:Y:S01]  /*0bd0*/  S2R R18, SR_TID.X ;  /* 0x0000000000127919 */ /* 0x000e220000002100 */
[----:B------:R-:W1:Y:S02]  /*0be0*/  LDCU.64 UR6, c[0x0][0x380] ;  /* 0x00007000ff0677ac */ /* 0x000e640008000a00 */
[----:B-1----:R-:W-:Y:S02]  /*0bf0*/  MOV R12, UR6 ;  /* 0x00000006000c7c02 */ /* 0x002fe40008000f00 */
[----:B------:R-:W-:Y:S02]  /*0c00*/  MOV R13, UR7 ;  /* 0x00000007000d7c02 */ /* 0x000fe40008000f00 */
[----:B0-----:R-:W-:-:S05]  /*0c10*/  LEA R27, R18, R19, 0x1 ;  /* 0x00000013121b7211 */ /* 0x001fca00078e08ff */
[----:B------:R-:W-:-:S05]  /*0c20*/  IMAD.WIDE.U32 R26, R27, 0x4, R12 ;  /* 0x000000041b1a7825 */ /* 0x000fca00078e000c */
        /* <DEDUP_REMOVED lines=8> */
[----:B------:R-:W-:Y:S01]  /*0cb0*/  ISETP.GE.U32.AND P0, PT, R3, UR5, PT ;  /* 0x0000000503007c0c */ /* 0x000fe2000bf06070 */
[----:B--2---:R-:W-:Y:S01]  /*0cc0*/  FADD R4, R4, R5 ;  /* 0x0000000504047221 */ /* 0x004fe20000000000 */
[----:B---3--:R-:W-:Y:S01]  /*0cd0*/  FADD R7, R6, R7 ;  /* 0x0000000706077221 */ /* 0x008fe20000000000 */
[----:B----4-:R-:W-:-:S03]  /*0ce0*/  FADD R8, R8, R9 ;  /* 0x0000000908087221 */ /* 0x010fc60000000000 */
[----:B------:R-:W-:Y:S01]  /*0cf0*/  FADD R4, R4, R7 ;  /* 0x0000000704047221 */ /* 0x000fe20000000000 */
[----:B-----5:R-:W-:Y:S01]  /*0d00*/  FADD R11, R10, R11 ;  /* 0x0000000b0a0b7221 */ /* 0x020fe20000000000 */
[----:B------:R-:W-:-:S03]  /*0d10*/  FADD R14, R14, R15 ;  /* 0x0000000f0e0e7221 */ /* 0x000fc60000000000 */
        /* <DEDUP_REMOVED lines=10> */
[----:B------:R-:W-:Y:S01]  /*0dc0*/  IADD3 R19, PT, PT, R19, UR5, RZ ;  /* 0x0000000513137c10 */ /* 0x000fe2000fffe0ff */
[----:B------:R-:W-:Y:S01]  /*0dd0*/  UMOV UR4, URZ ;  /* 0x000000ff00047c82 */ /* 0x000fe20008000000 */
[----:B------:R-:W-:Y:S02]  /*0de0*/  IADD3 R20, PT, PT, R22, -0x2000, RZ ;  /* 0xffffe00016147810 */ /* 0x000fe40007ffe0ff */
[C---:B------:R-:W-:Y:S02]  /*0df0*/  IADD3 R21, PT, PT, R19.reuse, 0x200, RZ ;  /* 0x0000020013157810 */ /* 0x040fe40007ffe0ff */
[C---:B------:R-:W-:Y:S02]  /*0e00*/  ISETP.GT.U32.AND P0, PT, R19.reuse, R20, PT ;  /* 0x000000141300720c */ /* 0x040fe40003f04070 */
[----:B------:R-:W-:Y:S02]  /*0e10*/  IADD3 R23, PT, PT, R19, R18, RZ ;  /* 0x0000001213177210 */ /* 0x000fe40007ffe0ff */
[----:B------:R-:W-:-:S09]  /*0e20*/  MOV R25, R19 ;  /* 0x0000001300197202 */ /* 0x000fd20000000f00 */
[----:B------:R-:W-:Y:S05]  /*0e30*/  @P0 BRA `(.L_x_71) ;  /* 0x0000000000940947 */ /* 0x000fea0003800000 */
[----:B------:R-:W0:Y:S08]  /*0e40*/  LDC R22, c[0x0][0x3a8] ;  /* 0x0000ea00ff167b82 */ /* 0x000e300000000800 */
[----:B------:R-:W1:Y:S02]  /*0e50*/  LDC.64 R12, c[0x0][0x380] ;  /* 0x0000e000ff0c7b82 */ /* 0x000e640000000a00 */
.L_x_72:
[----:B------:R-:W-:-:S05]  /*0e60*/  LEA R15, R18, R25, 0x1 ;  /* 0x00000019120f7211 */ /* 0x000fca00078e08ff */
[----:B-1----:R-:W-:-:S05]  /*0e70*/  IMAD.WIDE.U32 R14, R15, 0x4, R12 ;  /* 0x000000040f0e7825 */ /* 0x002fca00078e000c */
[----:B------:R-:W2:Y:S04]  /*0e80*/  LDG.E.64.CONSTANT R4, desc[UR8][R14.64] ;  /* 0x000000080e047981 */ /* 0x000ea8000c1e9b00 */
[----:B------:R-:W3:Y:S04]  /*0e90*/  LDG.E.64.CONSTANT R6, desc[UR8][R14.64+0x1000] ;  /* 0x001000080e067981 */ /* 0x000ee8000c1e9b00 */
[----:B------:R-:W4:Y:S04]  /*0ea0*/  LDG.E.64.CONSTANT R2, desc[UR8][R14.64+0x2000] ;  /* 0x002000080e027981 */ /* 0x000f28000c1e9b00 */
[----:B------:R-:W5:Y:S01]  /*0eb0*/  LDG.E.64.CONSTANT R10, desc[UR8][R14.64+0x6000] ;  /* 0x006000080e0a7981 */ /* 0x000f62000c1e9b00 */
[----:B--2---:R-:W-:-:S03]  /*0ec0*/  FADD R24, R4, R17 ;  /* 0x0000001104187221 */ /* 0x004fc60000000000 */
[----:B------:R-:W5:Y:S01]  /*0ed0*/  LDG.E.64.CONSTANT R16, desc[UR8][R14.64+0x7000] ;  /* 0x007000080e107981 */ /* 0x000f62000c1e9b00 */
[----:B---3--:R-:W-:-:S03]  /*0ee0*/  FADD R9, R5, R6 ;  /* 0x0000000605097221 */ /* 0x008fc60000000000 */
[----:B------:R-:W2:Y:S01]  /*0ef0*/  LDG.E.64.CONSTANT R4, desc[UR8][R14.64+0x3000] ;  /* 0x003000080e047981 */ /* 0x000ea2000c1e9b00 */
[----:B----4-:R-:W-:Y:S01]  /*0f00*/  FADD R2, R7, R2 ;  /* 0x0000000207027221 */ /* 0x010fe20000000000 */
[----:B------:R-:W-:Y:S02]  /*0f10*/  FADD R24, R24, R9 ;  /* 0x0000000918187221 */ /* 0x000fe40000000000 */
[----:B------:R-:W3:Y:S04]  /*0f20*/  LDG.E.64.CONSTANT R6, desc[UR8][R14.64+0x4000] ;  /* 0x004000080e067981 */ /* 0x000ee8000c1e9b00 */
[----:B------:R-:W4:Y:S01]  /*0f30*/  LDG.E.64.CONSTANT R8, desc[UR8][R14.64+0x5000] ;  /* 0x005000080e087981 */ /* 0x000f22000c1e9b00 */
[----:B--2---:R-:W-:-:S04]  /*0f40*/  FADD R3, R3, R4 ;  /* 0x0000000403037221 */ /* 0x004fc80000000000 */
[----:B------:R-:W-:Y:S01]  /*0f50*/  FADD R3, R2, R3 ;  /* 0x0000000302037221 */ /* 0x000fe20000000000 */
[----:B0-----:R-:W-:Y:S01]  /*0f60*/  IADD3 R2, PT, PT, -R25, R22, RZ ;  /* 0x0000001619027210 */ /* 0x001fe20007ffe1ff */
[----:B---3--:R-:W-:Y:S01]  /*0f70*/  FADD R4, R5, R6 ;  /* 0x0000000605047221 */ /* 0x008fe20000000000 */
[----:B-----5:R-:W-:Y:S01]  /*0f80*/  FADD R11, R11, R16 ;  /* 0x000000100b0b7221 */ /* 0x020fe20000000000 */
[----:B----4-:R-:W-:Y:S01]  /*0f90*/  FADD R7, R7, R8 ;  /* 0x0000000807077221 */ /* 0x010fe20000000000 */
[----:B------:R-:W-:Y:S01]  /*0fa0*/  FADD R8, R9, R10 ;  /* 0x0000000a09087221 */ /* 0x000fe20000000000 */
[----:B------:R-:W-:Y:S02]  /*0fb0*/  ISETP.GE.U32.AND P0, PT, R2, UR5, PT ;  /* 0x0000000502007c0c */ /* 0x000fe4000bf06070 */
[----:B------:R-:W-:Y:S01]  /*0fc0*/  FADD R4, R4, R7 ;  /* 0x0000000704047221 */ /* 0x000fe20000000000 */
[----:B------:R-:W-:Y:S01]  /*0fd0*/  FADD R11, R8, R11 ;  /* 0x0000000b080b7221 */ /* 0x000fe20000000000 */
[----:B------:R-:W-:-:S03]  /*0fe0*/  FADD R3, R24, R3 ;  /* 0x0000000318037221 */ /* 0x000fc60000000000 */
[----:B------:R-:W-:-:S04]  /*0ff0*/  FADD R4, R4, R11 ;  /* 0x0000000b04047221 */ /* 0x000fc80000000000 */
[----:B------:R-:W-:-:S04]  /*1000*/  FADD R3, R3, R4 ;  /* 0x0000000403037221 */ /* 0x000fc80000000000 */
[----:B------:R-:W-:Y:S01]  /*1010*/  FADD R17, R17, R3 ;  /* 0x0000000311117221 */ /* 0x000fe20000000000 */
[----:B------:R-:W-:Y:S06]  /*1020*/  @!P0 BRA `(.L_x_70) ;  /* 0x0000000000f48947 */ /* 0x000fec0003800000 */
[----:B------:R-:W-:Y:S01]  /*1030*/  IADD3 R25, PT, PT, R25, UR5, RZ ;  /* 0x0000000519197c10 */ /* 0x000fe2000fffe0ff */
[----:B------:R-:W-:Y:S01]  /*1040*/  UIADD3 UR4, UPT, UPT, UR4, 0x1, URZ ;  /* 0x0000000104047890 */ /* 0x000fe2000fffe0ff */
[----:B------:R-:W-:Y:S02]  /*1050*/  IADD3 R21, PT, PT, R21, UR5, RZ ;  /* 0x0000000515157c10 */ /* 0x000fe4000fffe0ff */
[----:B------:R-:W-:Y:S02]  /*1060*/  ISETP.GT.U32.AND P0, PT, R25, R20, PT ;  /* 0x000000141900720c */ /* 0x000fe40003f04070 */
[----:B------:R-:W-:-:S11]  /*1070*/  IADD3 R23, PT, PT, R23, UR5, RZ ;  /* 0x0000000517177c10 */ /* 0x000fd6000fffe0ff */
[----:B------:R-:W-:Y:S05]  /*1080*/  @!P0 BRA `(.L_x_72) ;  /* 0xfffffffc00748947 */ /* 0x000fea000383ffff */
.L_x_71:
[----:B------:R-:W-:-:S13]  /*1090*/  ISETP.GE.U32.AND P0, PT, R25, R22, PT ;  /* 0x000000161900720c */ /* 0x000fda0003f06070 */
[----:B------:R-:W-:Y:S05]  /*10a0*/  @P0 BRA `(.L_x_70) ;  /* 0x0000000000d40947 */ /* 0x000fea0003800000 */
[----:B------:R-:W-:Y:S01]  /*10b0*/  IADD3 R3, PT, PT, -R25, R22, RZ ;  /* 0x0000001619037210 */ /* 0x000fe20007ffe1ff */
[----:B------:R-:W-:Y:S03]  /*10c0*/  BSSY.RECONVERGENT B1, `(.L_x_70) ;  /* 0x0000033000017945 */ /* 0x000fe60003800200 */
[----:B------:R-:W-:-:S13]  /*10d0*/  ISETP.GE.AND P0, PT, R18, R3, PT ;  /* 0x000000031200720c */ /* 0x000fda0003f06270 */
[----:B------:R-:W-:Y:S05]  /*10e0*/  @P0 BRA `(.L_x_73) ;  /* 0x0000000000c00947 */ /* 0x000fea0003800000 */
[----:B------:R-:W0:Y:S01]  /*10f0*/  LDC R2, c[0x0][0x3ac] ;  /* 0x0000eb00ff027b82 */ /* 0x000e220000000800 */
[----:B------:R-:W-:Y:S01]  /*1100*/  LOP3.LUT R5, RZ, R18, RZ, 0x33, !PT ;  /* 0x00000012ff057212 */ /* 0x000fe200078e33ff */
[----:B------:R-:W-:Y:S03]  /*1110*/  BSSY.RECONVERGENT B2, `(.L_x_74) ;  /* 0x0000016000027945 */ /* 0x000fe60003800200 */
[----:B------:R-:W-:-:S04]  /*1120*/  IADD3 R22, PT, PT, R5, R22, RZ ;  /* 0x0000001605167210 */ /* 0x000fc80007ffe0ff */
[----:B------:R-:W-:Y:S02]  /*1130*/  LOP3.LUT R4, R22, 0x600, RZ, 0xc0, !PT ;  /* 0x0000060016047812 */ /* 0x000fe400078ec0ff */
[----:B------:R-:W-:Y:S02]  /*1140*/  IADD3 R19, PT, PT, -R19, R22, RZ ;  /* 0x0000001613137210 */ /* 0x000fe40007ffe1ff */
[----:B------:R-:W-:Y:S02]  /*1150*/  ISETP.NE.AND P0, PT, R4, 0x600, PT ;  /* 0x000006000400780c */ /* 0x000fe40003f05270 */
[----:B------:R-:W-:Y:S01]  /*1160*/  LEA.HI R22, R22, 0x1, RZ, 0x17 ;  /* 0x0000000116167811 */ /* 0x000fe200078fb8ff */
[----:B0-----:R-:W-:-:S04]  /*1170*/  IMAD R2, R2, UR4, RZ ;  /* 0x0000000402027c24 */ /* 0x001fc8000f8e02ff */
[----:B------:R-:W-:-:S05]  /*1180*/  IMAD R2, R2, -0x2000, R19 ;  /* 0xffffe00002027824 */ /* 0x000fca00078e0213 */
[----:B------:R-:W-:Y:S02]  /*1190*/  ISETP.GE.U32.AND P1, PT, R2, 0x600, PT ;  /* 0x000006000200780c */ /* 0x000fe40003f26070 */
[----:B------:R-:W-:Y:S01]  /*11a0*/  MOV R2, R18 ;  /* 0x0000001200027202 */ /* 0x000fe20000000f00 */
[----:B------:R-:W-:Y:S10]  /*11b0*/  @!P0 BRA `(.L_x_75) ;  /* 0x00000000002c8947 */ /* 0x000ff40003800000 */
[----:B------:R-:W-:Y:S02]  /*11c0*/  LOP3.LUT R22, R22, 0x3, RZ, 0xc0, !PT ;  /* 0x0000000316167812 */ /* 0x000fe400078ec0ff */
[----:B------:R-:W-:Y:S02]  /*11d0*/  MOV R2, R18 ;  /* 0x0000001200027202 */ /* 0x000fe40000000f00 */
[----:B------:R-:W-:-:S07]  /*11e0*/  IADD3 R22, PT, PT, -R22, RZ, RZ ;  /* 0x000000ff16167210 */ /* 0x000fce0007ffe1ff */
.L_x_76:
[----:B------:R-:W-:-:S06]  /*11f0*/  IMAD.WIDE.U32 R4, R23, 0x4, R12 ;  /* 0x0000000417047825 */ /* 0x000fcc00078e000c */
[----:B------:R-:W2:Y:S01]  /*1200*/  LDG.E.CONSTANT R4, desc[UR8][R4.64] ;  /* 0x0000000804047981 */ /* 0x000ea2000c1e9900 */
[----:B------:R-:W-:Y:S02]  /*1210*/  IADD3 R22, PT, PT, R22, 0x1, RZ ;  /* 0x0000000116167810 */ /* 0x000fe40007ffe0ff */
[----:B------:R-:W-:Y:S02]  /*1220*/  IADD3 R2, PT, PT, R2, 0x200, RZ ;  /* 0x0000020002027810 */ /* 0x000fe40007ffe0ff */
[----:B------:R-:W-:Y:S02]  /*1230*/  ISETP.NE.AND P0, PT, R22, RZ, PT ;  /* 0x000000ff1600720c */ /* 0x000fe40003f05270 */
[----:B------:R-:W-:Y:S01]  /*1240*/  IADD3 R23, PT, PT, R23, 0x200, RZ ;  /* 0x0000020017177810 */ /* 0x000fe20007ffe0ff */
[----:B--2---:R-:W-:-:S10]  /*1250*/  FADD R17, R4, R17 ;  /* 0x0000001104117221 */ /* 0x004fd40000000000 */
[----:B------:R-:W-:Y:S05]  /*1260*/  @P0 BRA `(.L_x_76) ;  /* 0xfffffffc00e00947 */ /* 0x000fea000383ffff */
.L_x_75:
[----:B------:R-:W-:Y:S05]  /*1270*/  BSYNC.RECONVERGENT B2 ;  /* 0x0000000000027941 */ /* 0x000fea0003800200 */
.L_x_74:
[----:B------:R-:W-:Y:S05]  /*1280*/  @!P1 BRA `(.L_x_73) ;  /* 0x0000000000589947 */ /* 0x000fea0003800000 */
[C---:B------:R-:W-:Y:S02]  /*1290*/  IADD3 R21, PT, PT, R2.reuse, R21, RZ ;  /* 0x0000001502157210 */ /* 0x040fe40007ffe0ff */
[----:B------:R-:W-:-:S07]  /*12a0*/  IADD3 R2, PT, PT, R2, 0x400, RZ ;  /* 0x0000040002027810 */ /* 0x000fce0007ffe0ff */
.L_x_77:
[C---:B------:R-:W-:Y:S01]  /*12b0*/  IADD3 R5, PT, PT, R21.reuse, -0x200, RZ ;  /* 0xfffffe0015057810 */ /* 0x040fe20007ffe0ff */
[C---:B------:R-:W-:Y:S01]  /*12c0*/  IMAD.WIDE.U32 R6, R21.reuse, 0x4, R12 ;  /* 0x0000000415067825 */ /* 0x040fe200078e000c */
        /* <DEDUP_REMOVED lines=8> */
[----:B------:R-:W5:Y:S01]  /*1350*/  LDG.E.CONSTANT R10, desc[UR8][R10.64] ;  /* 0x000000080a0a7981 */ /* 0x000f62000c1e9900 */
[----:B------:R-:W-:-:S04]  /*1360*/  IADD3 R14, PT, PT, R2, 0x400, RZ ;  /* 0x00000400020e7810 */ /* 0x000fc80007ffe0ff */
[----:B------:R-:W-:Y:S02]  /*1370*/  ISETP.GE.AND P0, PT, R14, R3, PT ;  /* 0x000000030e00720c */ /* 0x000fe40003f06270 */
[----:B------:R-:W-:Y:S02]  /*1380*/  IADD3 R2, PT, PT, R2, 0x800, RZ ;  /* 0x0000080002027810 */ /* 0x000fe40007ffe0ff */
[----:B------:R-:W-:Y:S01]  /*1390*/  IADD3 R21, PT, PT, R21, 0x800, RZ ;  /* 0x0000080015157810 */ /* 0x000fe20007ffe0ff */
[----:B---3--:R-:W-:-:S04]  /*13a0*/  FADD R17, R4, R17 ;  /* 0x0000001104117221 */ /* 0x008fc80000000000 */
[----:B--2---:R-:W-:-:S04]  /*13b0*/  FADD R17, R17, R6 ;  /* 0x0000000611117221 */ /* 0x004fc80000000000 */
[----:B----4-:R-:W-:-:S04]  /*13c0*/  FADD R17, R17, R8 ;  /* 0x0000000811117221 */ /* 0x010fc80000000000 */
[----:B-----5:R-:W-:Y:S01]  /*13d0*/  FADD R17, R17, R10 ;  /* 0x0000000a11117221 */ /* 0x020fe20000000000 */
[----:B------:R-:W-:Y:S06]  /*13e0*/  @!P0 BRA `(.L_x_77) ;  /* 0xfffffffc00b08947 */ /* 0x000fec000383ffff */
.L_x_73:
[----:B------:R-:W-:Y:S05]  /*13f0*/  BSYNC.RECONVERGENT B1 ;  /* 0x0000000000017941 */ /* 0x000fea0003800200 */
.L_x_70:
        /* <DEDUP_REMOVED lines=27> */
[----:B--2---:R-:W2:Y:S04]  /*15b0*/  LDS.128 R4, [UR4+0x30] ;  /* 0x00003004ff047984 */ /* 0x004ea80008000c00 */
[----:B------:R-:W3:Y:S01]  /*15c0*/  LDS.128 R16, [UR4+0x40] ;  /* 0x00004004ff107984 */ /* 0x000ee20008000c00 */
        /* <DEDUP_REMOVED lines=14> */
[----:B------:R-:W-:Y:S01]  /*16b0*/  FADD R2, R18, R19 ;  /* 0x0000001312027221 */ /* 0x000fe20000000000 */
[----:B------:R-:W-:Y:S06]  /*16c0*/  BRA `(.L_x_69) ;  /* 0x0000001400d87947 */ /* 0x000fec0003800000 */
.L_x_58:
[----:B------:R-:W0:Y:S02]  /*16d0*/  LDCU UR6, c[0x0][0x3a8] ;  /* 0x00007500ff0677ac */ /* 0x000e240008000800 */
[----:B0-----:R-:W-:-:S04]  /*16e0*/  IADD3 R3, PT, PT, -R19, UR6, RZ ;  /* 0x0000000613037c10 */ /* 0x001fc8000fffe1ff */
        /* <DEDUP_REMOVED lines=9> */
[----:B------:R-:W-:-:S05]  /*1780*/  IADD3 R5, PT, PT, R19, R4, RZ ;  /* 0x0000000413057210 */ /* 0x000fca0007ffe0ff */
[----:B0-----:R-:W-:-:S05]  /*1790*/  IMAD.WIDE.U32 R6, R5, 0x4, R6 ;  /* 0x0000000405067825 */ /* 0x001fca00078e0006 */
[----:B------:R0:W5:Y:S01]  /*17a0*/  LDG.E.CONSTANT R2, desc[UR8][R6.64] ;  /* 0x0000000806027981 */ /* 0x000162000c1e9900 */
[----:B------:R-:W-:-:S07]  /*17b0*/  IADD3 R10, PT, PT, R4, 0x200, RZ ;  /* 0x00000200040a7810 */ /* 0x000fce0007ffe0ff */
.L_x_80:
[----:B------:R-:W-:Y:S05]  /*17c0*/  BSYNC.RECONVERGENT B1 ;  /* 0x0000000000017941 */ /* 0x000fea0003800200 */
.L_x_79:
[----:B------:R-:W-:Y:S01]  /*17d0*/  ISETP.GE.U32.AND P0, PT, R10, R3, PT ;  /* 0x000000030a00720c */ /* 0x000fe20003f06070 */
[----:B------:R-:W-:-:S12]  /*17e0*/  BSSY.RECONVERGENT B1, `(.L_x_81) ;  /* 0x0000030000017945 */ /* 0x000fd80003800200 */
[----:B------:R-:W-:Y:S05]  /*17f0*/  @P0 BRA `(.L_x_82) ;  /* 0x0000000000b80947 */ /* 0x000fea0003800000 */
[----:B------:R-:W-:Y:S01]  /*1800*/  LOP3.LUT R5, RZ, R10, RZ, 0x33, !PT ;  /* 0x0000000aff057212 */ /* 0x000fe200078e33ff */
[----:B------:R-:W-:Y:S03]  /*1810*/  BSSY.RECONVERGENT B2, `(.L_x_83) ;  /* 0x0000014000027945 */ /* 0x000fe60003800200 */
[----:B0-----:R-:W-:-:S04]  /*1820*/  IADD3 R6, PT, PT, R5, UR6, RZ ;  /* 0x0000000605067c10 */ /* 0x001fc8000fffe0ff */
[----:B------:R-:W-:Y:S02]  /*1830*/  LOP3.LUT R5, R6, 0x600, RZ, 0xc0, !PT ;  /* 0x0000060006057812 */ /* 0x000fe400078ec0ff */
[----:B------:R-:W-:Y:S02]  /*1840*/  IADD3 R7, PT, PT, -R19, R6, RZ ;  /* 0x0000000613077210 */ /* 0x000fe40007ffe1ff */
[----:B------:R-:W-:Y:S02]  /*1850*/  ISETP.NE.AND P0, PT, R5, 0x600, PT ;  /* 0x000006000500780c */ /* 0x000fe40003f05270 */
[----:B------:R-:W-:-:S11]  /*1860*/  ISETP.GE.U32.AND P1, PT, R7, 0x600, PT ;  /* 0x000006000700780c */ /* 0x000fd60003f26070 */
[----:B------:R-:W-:Y:S05]  /*1870*/  @!P0 BRA `(.L_x_84) ;  /* 0x0000000000348947 */ /* 0x000fea0003800000 */
[----:B------:R-:W0:Y:S01]  /*1880*/  LDC.64 R8, c[0x0][0x380] ;  /* 0x0000e000ff087b82 */ /* 0x000e220000000a00 */
[----:B------:R-:W-:Y:S02]  /*1890*/  LEA.HI R5, R6, 0x1, RZ, 0x17 ;  /* 0x0000000106057811 */ /* 0x000fe400078fb8ff */
[----:B------:R-:W-:Y:S02]  /*18a0*/  IADD3 R11, PT, PT, R19, R10, RZ ;  /* 0x0000000a130b7210 */ /* 0x000fe40007ffe0ff */
[----:B------:R-:W-:-:S04]  /*18b0*/  LOP3.LUT R5, R5, 0x3, RZ, 0xc0, !PT ;  /* 0x0000000305057812 */ /* 0x000fc800078ec0ff */
[----:B------:R-:W-:-:S07]  /*18c0*/  IADD3 R5, PT, PT, -R5, RZ, RZ ;  /* 0x000000ff05057210 */ /* 0x000fce0007ffe1ff */
.L_x_85:
        /* <DEDUP_REMOVED lines=8> */
.L_x_84:
[----:B------:R-:W-:Y:S05]  /*1950*/  BSYNC.RECONVERGENT B2 ;  /* 0x0000000000027941 */ /* 0x000fea0003800200 */
.L_x_83:
[----:B------:R-:W-:Y:S05]  /*1960*/  @!P1 BRA `(.L_x_82) ;  /* 0x00000000005c9947 */ /* 0x000fea0003800000 */
[----:B------:R-:W0:Y:S01]  /*1970*/  LDC.64 R6, c[0x0][0x380] ;  /* 0x0000e000ff067b82 */ /* 0x000e220000000a00 */
[----:B------:R-:W-:Y:S02]  /*1980*/  IADD3 R19, PT, PT, R19, R10, RZ ;  /* 0x0000000a13137210 */ /* 0x000fe40007ffe0ff */
[----:B------:R-:W-:-:S07]  /*1990*/  IADD3 R5, PT, PT, R10, 0x400, RZ ;  /* 0x000004000a057810 */ /* 0x000fce0007ffe0ff */
.L_x_86:
        /* <DEDUP_REMOVED lines=20> */
.L_x_82:
[----:B------:R-:W-:Y:S05]  /*1ae0*/  BSYNC.RECONVERGENT B1 ;  /* 0x0000000000017941 */ /* 0x000fea0003800200 */
.L_x_81:
        /* <DEDUP_REMOVED lines=45> */
[----:B----4-:R-:W-:Y:S01]  /*1dc0*/  FADD R2, R18, R19 ;  /* 0x0000001312027221 */ /* 0x010fe20000000000 */
[----:B------:R-:W-:Y:S06]  /*1dd0*/  BRA `(.L_x_69) ;  /* 0x0000001000147947 */ /* 0x000fec0003800000 */
.L_x_87:
[----:B------:R-:W-:Y:S01]  /*1de0*/  LOP3.LUT R5, R4, 0x3e0, RZ, 0xc0, !PT ;  /* 0x000003e004057812 */ /* 0x000fe200078ec0ff */
[----:B------:R-:W1:Y:S03]  /*1df0*/  S2R R10, SR_LANEID ;  /* 0x00000000000a7919 */ /* 0x000e660000000000 */
[----:B0-----:R-:W-:Y:S02]  /*1e00*/  IADD3 R6, PT, PT, R5, 0x20, RZ ;  /* 0x0000002005067810 */ /* 0x001fe40007ffe0ff */
[----:B------:R-:W-:Y:S02]  /*1e10*/  LOP3.LUT R8, RZ, R5, RZ, 0x33, !PT ;  /* 0x00000005ff087212 */ /* 0x000fe400078e33ff */
[-C--:B------:R-:W-:Y:S02]  /*1e20*/  ISETP.GT.U32.AND P0, PT, R6, R3.reuse, PT ;  /* 0x000000030600720c */ /* 0x080fe40003f04070 */
        /* <DEDUP_REMOVED lines=61> */
.L_x_78:
[----:B------:R-:W0:Y:S01]  /*2200*/  S2R R6, SR_TID.X ;  /* 0x0000000000067919 */ /* 0x000e220000002100 */
[----:B------:R-:W1:Y:S02]  /*2210*/  LDCU.64 UR10, c[0x0][0x380] ;  /* 0x00007000ff0a77ac */ /* 0x000e640008000a00 */
[----:B-1----:R-:W-:Y:S02]  /*2220*/  MOV R4, UR10 ;  /* 0x0000000a00047c02 */ /* 0x002fe40008000f00 */
[----:B------:R-:W-:Y:S02]  /*2230*/  MOV R5, UR11 ;  /* 0x0000000b00057c02 */ /* 0x000fe40008000f00 */
[----:B0-----:R-:W-:-:S05]  /*2240*/  IADD3 R9, PT, PT, R19, R6, RZ ;  /* 0x0000000613097210 */ /* 0x001fca0007ffe0ff */
[----:B------:R-:W-:-:S05]  /*2250*/  IMAD.WIDE.U32 R8, R9, 0x4, R4 ;  /* 0x0000000409087825 */ /* 0x000fca00078e0004 */
        /* <DEDUP_REMOVED lines=16> */
[----:B------:R-:W-:Y:S01]  /*2360*/  ISETP.GE.U32.AND P0, PT, R3, UR5, PT ;  /* 0x0000000503007c0c */ /* 0x000fe2000bf06070 */
        /* <DEDUP_REMOVED lines=16> */
[----:B------:R-:W-:Y:S01]  /*2470*/  UIADD3 UR7, UPT, UPT, UR6, -0x2000, URZ ;  /* 0xffffe00006077890 */ /* 0x000fe2000fffe0ff */
[----:B------:R-:W-:Y:S01]  /*2480*/  IADD3 R19, PT, PT, R19, UR5, RZ ;  /* 0x0000000513137c10 */ /* 0x000fe2000fffe0ff */
[----:B------:R-:W-:-:S03]  /*2490*/  UMOV UR4, URZ ;  /* 0x000000ff00047c82 */ /* 0x000fc60008000000 */
[C---:B------:R-:W-:Y:S02]  /*24a0*/  IADD3 R7, PT, PT, R19.reuse, 0x200, RZ ;  /* 0x0000020013077810 */ /* 0x040fe40007ffe0ff */
[C---:B------:R-:W-:Y:S02]  /*24b0*/  ISETP.GT.U32.AND P0, PT, R19.reuse, UR7, PT ;  /* 0x0000000713007c0c */ /* 0x040fe4000bf04070 */
[----:B------:R-:W-:-:S11]  /*24c0*/  IADD3 R9, PT, PT, R19, R6, RZ ;  /* 0x0000000613097210 */ /* 0x000fd60007ffe0ff */
[----:B------:R-:W-:Y:S05]  /*24d0*/  @P0 BRA `(.L_x_89) ;  /* 0x0000000000b80947 */ /* 0x000fea0003800000 */
[----:B------:R-:W0:Y:S01]  /*24e0*/  LDC.64 R4, c[0x0][0x380] ;  /* 0x0000e000ff047b82 */ /* 0x000e220000000a00 */
[----:B------:R-:W1:Y:S01]  /*24f0*/  LDCU UR6, c[0x0][0x3a8] ;  /* 0x00007500ff0677ac */ /* 0x000e620008000800 */
[----:B------:R-:W-:Y:S01]  /*2500*/  NOP ;  /* 0x0000000000007918 */ /* 0x000fe20000000000 */
.L_x_90:
[----:B------:R-:W-:-:S05]  /*2510*/  IADD3 R3, PT, PT, R6, R19, RZ ;  /* 0x0000001306037210 */ /* 0x000fca0007ffe0ff */
[----:B0-----:R-:W-:-:S05]  /*2520*/  IMAD.WIDE.U32 R2, R3, 0x4, R4 ;  /* 0x0000000403027825 */ /* 0x001fca00078e0004 */
        /* <DEDUP_REMOVED lines=15> */
[----:B--2---:R-:W-:-:S03]  /*2620*/  FADD R12, R11, R12 ;  /* 0x0000000c0b0c7221 */ /* 0x004fc60000000000 */
[----:B------:R1:W2:Y:S01]  /*2630*/  LDG.E.CONSTANT R11, desc[UR8][R2.64+0x5000] ;  /* 0x00500008020b7981 */ /* 0x0002a2000c1e9900 */
[----:B---3--:R-:W-:Y:S01]  /*2640*/  FADD R21, R21, R20 ;  /* 0x0000001415157221 */ /* 0x008fe20000000000 */
[----:B-1----:R-:W-:Y:S01]  /*2650*/  IADD3 R2, PT, PT, -R19, UR6, RZ ;  /* 0x0000000613027c10 */ /* 0x002fe2000fffe1ff */
[----:B----4-:R-:W-:-:S03]  /*2660*/  FADD R22, R22, R23 ;  /* 0x0000001716167221 */ /* 0x010fc60000000000 */
[----:B------:R-:W-:Y:S01]  /*2670*/  ISETP.GE.U32.AND P0, PT, R2, UR5, PT ;  /* 0x0000000502007c0c */ /* 0x000fe2000bf06070 */
[----:B------:R-:W-:Y:S01]  /*2680*/  FADD R12, R12, R21 ;  /* 0x000000150c0c7221 */ /* 0x000fe20000000000 */
[----:B-----5:R-:W-:-:S04]  /*2690*/  FADD R25, R24, R25 ;  /* 0x0000001918197221 */ /* 0x020fc80000000000 */
[----:B------:R-:W-:Y:S01]  /*26a0*/  FADD R25, R22, R25 ;  /* 0x0000001916197221 */ /* 0x000fe20000000000 */
[----:B------:R-:W-:-:S03]  /*26b0*/  FADD R16, R16, R17 ;  /* 0x0000001110107221 */ /* 0x000fc60000000000 */
[----:B------:R-:W-:Y:S01]  /*26c0*/  FADD R12, R12, R25 ;  /* 0x000000190c0c7221 */ /* 0x000fe20000000000 */
[----:B------:R-:W-:Y:S01]  /*26d0*/  FADD R8, R15, R8 ;  /* 0x000000080f087221 */ /* 0x000fe20000000000 */
[----:B------:R-:W-:-:S04]  /*26e0*/  FADD R13, R13, R10 ;  /* 0x0000000a0d0d7221 */ /* 0x000fc80000000000 */
[----:B------:R-:W-:Y:S01]  /*26f0*/  FADD R8, R8, R13 ;  /* 0x0000000d08087221 */ /* 0x000fe20000000000 */
[----:B--2---:R-:W-:-:S04]  /*2700*/  FADD R11, R14, R11 ;  /* 0x0000000b0e0b7221 */ /* 0x004fc80000000000 */
[----:B------:R-:W-:-:S04]  /*2710*/  FADD R11, R16, R11 ;  /* 0x0000000b100b7221 */ /* 0x000fc80000000000 */
[----:B------:R-:W-:-:S04]  /*2720*/  FADD R11, R11, R8 ;  /* 0x000000080b0b7221 */ /* 0x000fc80000000000 */
[----:B------:R-:W-:-:S04]  /*2730*/  FADD R11, R12, R11 ;  /* 0x0000000b0c0b7221 */ /* 0x000fc80000000000 */
[----:B------:R-:W-:Y:S01]  /*2740*/  FADD R12, R18, R11 ;  /* 0x0000000b120c7221 */ /* 0x000fe20000000000 */
[----:B------:R-:W-:Y:S06]  /*2750*/  @!P0 BRA `(.L_x_88) ;  /* 0x0000000400048947 */ /* 0x000fec0003800000 */
[----:B------:R-:W-:Y:S01]  /*2760*/  IADD3 R19, PT, PT, R19, UR5, RZ ;  /* 0x0000000513137c10 */ /* 0x000fe2000fffe0ff */
[----:B------:R-:W-:Y:S01]  /*2770*/  UIADD3 UR4, UPT, UPT, UR4, 0x1, URZ ;  /* 0x0000000104047890 */ /* 0x000fe2000fffe0ff */
[----:B------:R-:W-:Y:S02]  /*2780*/  IADD3 R7, PT, PT, R7, UR5, RZ ;  /* 0x0000000507077c10 */ /* 0x000fe4000fffe0ff */
[----:B------:R-:W-:Y:S02]  /*2790*/  ISETP.GT.U32.AND P0, PT, R19, UR7, PT ;  /* 0x0000000713007c0c */ /* 0x000fe4000bf04070 */
[----:B------:R-:W-:-:S11]  /*27a0*/  IADD3 R9, PT, PT, R9, UR5, RZ ;  /* 0x0000000509097c10 */ /* 0x000fd6000fffe0ff */
[----:B------:R-:W-:Y:S05]  /*27b0*/  @!P0 BRA `(.L_x_90) ;  /* 0xfffffffc00548947 */ /* 0x000fea000383ffff */
.L_x_89:
[----:B------:R-:W-:-:S13]  /*27c0*/  ISETP.GE.U32.AND P0, PT, R19, UR6, PT ;  /* 0x0000000613007c0c */ /* 0x000fda000bf06070 */
[----:B------:R-:W-:Y:S05]  /*27d0*/  @P0 BRA `(.L_x_88) ;  /* 0x0000000000e40947 */ /* 0x000fea0003800000 */
[----:B------:R-:W-:Y:S01]  /*27e0*/  IADD3 R19, PT, PT, -R19, UR6, RZ ;  /* 0x0000000613137c10 */ /* 0x000fe2000fffe1ff */
[----:B------:R-:W-:Y:S03]  /*27f0*/  BSSY.RECONVERGENT B1, `(.L_x_88) ;  /* 0x0000037000017945 */ /* 0x000fe60003800200 */
[----:B------:R-:W-:-:S13]  /*2800*/  ISETP.GE.AND P0, PT, R6, R19, PT ;  /* 0x000000130600720c */ /* 0x000fda0003f06270 */
[----:B------:R-:W-:Y:S05]  /*2810*/  @P0 BRA `(.L_x_91) ;  /* 0x0000000000d00947 */ /* 0x000fea0003800000 */
[----:B------:R-:W0:Y:S01]  /*2820*/  LDC R8, c[0x0][0x3ac] ;  /* 0x0000eb00ff087b82 */ /* 0x000e220000000800 */
[----:B------:R-:W1:Y:S01]  /*2830*/  LDCU UR5, c[0x0][0x3ac] ;  /* 0x00007580ff0577ac */ /* 0x000e620008000800 */
[----:B------:R-:W-:Y:S01]  /*2840*/  LOP3.LUT R2, RZ, R6, RZ, 0x33, !PT ;  /* 0x00000006ff027212 */ /* 0x000fe200078e33ff */
[----:B------:R-:W-:Y:S01]  /*2850*/  BSSY.RECONVERGENT B2, `(.L_x_92) ;  /* 0x0000019000027945 */ /* 0x000fe20003800200 */
[----:B------:R-:W-:Y:S02]  /*2860*/  SHF.L.U32 R10, R0, 0xd, RZ ;  /* 0x0000000d000a7819 */ /* 0x000fe400000006ff */
[----:B------:R-:W-:Y:S01]  /*2870*/  IADD3 R3, PT, PT, R2, UR6, RZ ;  /* 0x0000000602037c10 */ /* 0x000fe2000fffe0ff */
[----:B-1----:R-:W-:Y:S01]  /*2880*/  USHF.L.U32 UR5, UR5, 0xd, URZ ;  /* 0x0000000d05057899 */ /* 0x002fe200080006ff */
[----:B0-----:R-:W-:Y:S02]  /*2890*/  IMAD R2, R8, UR4, RZ ;  /* 0x0000000408027c24 */ /* 0x001fe4000f8e02ff */
[----:B------:R-:W-:-:S03]  /*28a0*/  LOP3.LUT R8, R3, 0x600, RZ, 0xc0, !PT ;  /* 0x0000060003087812 */ /* 0x000fc600078ec0ff */
[----:B------:R-:W-:Y:S02]  /*28b0*/  IADD3 R10, PT, PT, R10, UR5, RZ ;  /* 0x000000050a0a7c10 */ /* 0x000fe4000fffe0ff */
[----:B------:R-:W-:Y:S02]  /*28c0*/  ISETP.NE.AND P0, PT, R8, 0x600, PT ;  /* 0x000006000800780c */ /* 0x000fe40003f05270 */
[----:B------:R-:W-:Y:S02]  /*28d0*/  IADD3 R11, PT, PT, -R10, R3, RZ ;  /* 0x000000030a0b7210 */ /* 0x000fe40007ffe1ff */
[----:B------:R-:W-:Y:S02]  /*28e0*/  MOV R8, R6 ;  /* 0x0000000600087202 */ /* 0x000fe40000000f00 */
[----:B------:R-:W-:Y:S01]  /*28f0*/  LEA.HI R3, R3, 0x1, RZ, 0x17 ;  /* 0x0000000103037811 */ /* 0x000fe200078fb8ff */
[----:B------:R-:W-:-:S05]  /*2900*/  IMAD R2, R2, -0x2000, R11 ;  /* 0xffffe00002027824 */ /* 0x000fca00078e020b */
[----:B------:R-:W-:Y:S01]  /*2910*/  ISETP.GE.U32.AND P1, PT, R2, 0x600, PT ;  /* 0x000006000200780c */ /* 0x000fe20003f26070 */
[----:B------:R-:W-:-:S12]  /*2920*/  @!P0 BRA `(.L_x_93) ;  /* 0x00000000002c8947 */ /* 0x000fd80003800000 */
[----:B------:R-:W-:Y:S02]  /*2930*/  LOP3.LUT R3, R3, 0x3, RZ, 0xc0, !PT ;  /* 0x0000000303037812 */ /* 0x000fe400078ec0ff */
[----:B------:R-:W-:Y:S02]  /*2940*/  MOV R8, R6 ;  /* 0x0000000600087202 */ /* 0x000fe40000000f00 */
[----:B------:R-:W-:-:S07]  /*2950*/  IADD3 R10, PT, PT, -R3, RZ, RZ ;  /* 0x000000ff030a7210 */ /* 0x000fce0007ffe1ff */
.L_x_94:
        /* <DEDUP_REMOVED lines=8> */
.L_x_93:
[----:B------:R-:W-:Y:S05]  /*29e0*/  BSYNC.RECONVERGENT B2 ;  /* 0x0000000000027941 */ /* 0x000fea0003800200 */
.L_x_92:
[----:B------:R-:W-:Y:S05]  /*29f0*/  @!P1 BRA `(.L_x_91) ;  /* 0x0000000000589947 */ /* 0x000fea0003800000 */
[C---:B------:R-:W-:Y:S02]  /*2a00*/  IADD3 R13, PT, PT, R8.reuse, R7, RZ ;  /* 0x00000007080d7210 */ /* 0x040fe40007ffe0ff */
[----:B------:R-:W-:-:S07]  /*2a10*/  IADD3 R7, PT, PT, R8, 0x400, RZ ;  /* 0x0000040008077810 */ /* 0x000fce0007ffe0ff */
.L_x_95:
        /* <DEDUP_REMOVED lines=20> */
.L_x_91:
[----:B------:R-:W-:Y:S05]  /*2b60*/  BSYNC.RECONVERGENT B1 ;  /* 0x0000000000017941 */ /* 0x000fea0003800200 */
.L_x_88:
        /* <DEDUP_REMOVED lines=43> */
[----:B---3--:R-:W-:-:S07]  /*2e20*/  FADD R2, R18, R19 ;  /* 0x0000001312027221 */ /* 0x008fce0000000000 */
.L_x_69:
[----:B------:R-:W-:Y:S05]  /*2e30*/  BSYNC.RECONVERGENT B0 ;  /* 0x0000000000007941 */ /* 0x000fea0003800200 */
.L_x_57:
[----:B------:R-:W-:Y:S05]  /*2e40*/  @P0 EXIT ;  /* 0x000000000000094d */ /* 0x000fea0003800000 */
[----:B------:R-:W5:Y:S02]  /*2e50*/  LDC.64 R4, c[0x0][0x388] ;  /* 0x0000e200ff047b82 */ /* 0x000f640000000a00 */
[----:B-----5:R-:W-:-:S05]  /*2e60*/  IMAD.WIDE.U32 R4, R0, 0x4, R4 ;  /* 0x0000000400047825 */ /* 0x020fca00078e0004 */
[----:B------:R-:W-:Y:S01]  /*2e70*/  STG.E desc[UR8][R4.64], R2 ;  /* 0x0000000204007986 */ /* 0x000fe2000c101908 */
[----:B------:R-:W-:Y:S05]  /*2e80*/  EXIT ;  /* 0x000000000000794d */ /* 0x000fea0003800000 */
.L_x_96:
        /* <DEDUP_REMOVED lines=15> */
.L_x_149:


//--------------------- .text._ZN3cub18CUB_300001_SM_10006detail6reduce28DeviceReduceSingleTileKernelINS2_10policy_hubIfjN4cuda3std3__44plusIvEEE10Policy1000EPfSC_jS9_ffNS7_10__identityEEEvT0_T1_T2_T3_T4_T6_ --------------------------
	.section	.text._ZN3cub18CUB_300001_SM_10006detail6reduce28DeviceReduceSingleTileKernelINS2_10policy_hubIfjN4cuda3std3__44plusIvEEE10Policy1000EPfSC_jS9_ffNS7_10__identityEEEvT0_T1_T2_T3_T4_T6_,"ax",@progbits
	.align	128
        .global         _ZN3cub18CUB_300001_SM_10006detail6reduce28DeviceReduceSingleTileKernelINS2_10policy_hubIfjN4cuda3std3__44plusIvEEE10Policy1000EPfSC_jS9_ffNS7_10__identityEEEvT0_T1_T2_T3_T4_T6_
        .type           _ZN3cub18CUB_300001_SM_10006detail6reduce28DeviceReduceSingleTileKernelINS2_10policy_hubIfjN4cuda3std3__44plusIvEEE10Policy1000EPfSC_jS9_ffNS7_10__identityEEEvT0_T1_T2_T3_T4_T6_,@function
        .size           _ZN3cub18CUB_300001_SM_10006detail6reduce28DeviceReduceSingleTileKernelINS2_10policy_hubIfjN4cuda3std3__44plusIvEEE10Policy1000EPfSC_jS9_ffNS7_10__identityEEEvT0_T1_T2_T3_T4_T6_,(.L_x_150 - _ZN3cub18CUB_300001_SM_10006detail6reduce28DeviceReduceSingleTileKernelINS2_10policy_hubIfjN4cuda3std3__44plusIvEEE10Policy1000EPfSC_jS9_ffNS7_10__identityEEEvT0_T1_T2_T3_T4_T6_)
        .other          _ZN3cub18CUB_300001_SM_10006detail6reduce28DeviceReduceSingleTileKernelINS2_10policy_hubIfjN4cuda3std3__44plusIvEEE10Policy1000EPfSC_jS9_ffNS7_10__identityEEEvT0_T1_T2_T3_T4_T6_,@"STO_CUDA_ENTRY STV_DEFAULT"
_ZN3cub18CUB_300001_SM_10006detail6reduce28DeviceReduceSingleTileKernelINS2_10policy_hubIfjN4cuda3std3__44plusIvEEE10Policy1000EPfSC_jS9_ffNS7_10__identityEEEvT0_T1_T2_T3_T4_T6_:
.text._ZN3cub18CUB_300001_SM_10006detail6reduce28DeviceReduceSingleTileKernelINS2_10policy_hubIfjN4cuda3std3__44plusIvEEE10Policy1000EPfSC_jS9_ffNS7_10__identityEEEvT0_T1_T2_T3_T4_T6_:
        /* <DEDUP_REMOVED lines=13> */
.L_x_97:
[----:B------:R-:W0:Y:S01]  /*00d0*/  LDCU UR4, c[0x0][0x380] ;  /* 0x00007000ff0477ac */ /* 0x000e220008000800 */
[----:B------:R-:W-:Y:S01]  /*00e0*/  BSSY.RECONVERGENT B0, `(.L_x_98) ;  /* 0x0000339000007945 */ /* 0x000fe20003800200 */
[----:B0-----:R-:W-:-:S09]  /*00f0*/  ULOP3.LUT UP0, URZ, UR4, 0x7, URZ, 0xc0, !UPT ;  /* 0x0000000704ff7892 */ /* 0x001fd2000f80c0ff */
[----:B------:R-:W-:Y:S05]  /*0100*/  BRA.U UP0, `(.L_x_99) ;  /* 0x00000019004c7547 */ /* 0x000fea000b800000 */
        /* <DEDUP_REMOVED lines=8> */
[----:B------:R-:W0:Y:S02]  /*0190*/  LDC.64 R2, c[0x0][0x380] ;  /* 0x0000e000ff027b82 */ /* 0x000e240000000a00 */
[----:B0-----:R-:W-:-:S05]  /*01a0*/  IMAD.WIDE.U32 R2, R5, 0x4, R2 ;  /* 0x0000000405027825 */ /* 0x001fca00078e0002 */
[----:B------:R0:W5:Y:S01]  /*01b0*/  LDG.E.CONSTANT R4, desc[UR6][R2.64] ;  /* 0x0000000602047981 */ /* 0x000162000c1e9900 */
[----:B------:R-:W-:-:S07]  /*01c0*/  IADD3 R7, PT, PT, R5, 0x200, RZ ;  /* 0x0000020005077810 */ /* 0x000fce0007ffe0ff */
.L_x_102:
[----:B------:R-:W-:Y:S05]  /*01d0*/  BSYNC.RECONVERGENT B1 ;  /* 0x0000000000017941 */ /* 0x000fea0003800200 */
.L_x_101:
[----:B------:R-:W-:Y:S01]  /*01e0*/  ISETP.GE.U32.AND P0, PT, R7, R0, PT ;  /* 0x000000000700720c */ /* 0x000fe20003f06070 */
        /* <DEDUP_REMOVED lines=15> */
.L_x_107:
        /* <DEDUP_REMOVED lines=9> */
.L_x_106:
[----:B------:R-:W-:Y:S05]  /*0370*/  BSYNC.RECONVERGENT B2 ;  /* 0x0000000000027941 */ /* 0x000fea0003800200 */
.L_x_105:
[----:B------:R-:W-:Y:S05]  /*0380*/  @!P1 BRA `(.L_x_104) ;  /* 0x0000000400509947 */ /* 0x000fea0003800000 */
[----:B------:R-:W0:Y:S01]  /*0390*/  LDC.64 R2, c[0x0][0x380] ;  /* 0x0000e000ff027b82 */ /* 0x000e220000000a00 */
[C---:B------:R-:W-:Y:S01]  /*03a0*/  IADD3 R6, PT, PT, -R7.reuse, R0, RZ ;  /* 0x0000000007067210 */ /* 0x040fe20007ffe1ff */
[----:B------:R-:W-:Y:S01]  /*03b0*/  BSSY.RECONVERGENT B2, `(.L_x_108) ;  /* 0x000002c000027945 */ /* 0x000fe20003800200 */
[----:B------:R-:W-:Y:S02]  /*03c0*/  PLOP3.LUT P0, PT, PT, PT, PT, 0x80, 0x8 ;  /* 0x000000000008781c */ /* 0x000fe40003f0f070 */
[----:B------:R-:W-:Y:S01]  /*03d0*/  ISETP.GT.AND P1, PT, R6, 0x1800, PT ;  /* 0x000018000600780c */ /* 0x000fe20003f24270 */
[----:B0-----:R-:W-:-:S12]  /*03e0*/  IMAD.WIDE.U32 R2, R7, 0x4, R2 ;  /* 0x0000000407027825 */ /* 0x001fd800078e0002 */
[----:B------:R-:W-:Y:S05]  /*03f0*/  @!P1 BRA `(.L_x_109) ;  /* 0x00000000009c9947 */ /* 0x000fea0003800000 */
[----:B------:R-:W-:Y:S02]  /*0400*/  PLOP3.LUT P0, PT, PT, PT, PT, 0x8, 0x80 ;  /* 0x000000000080781c */ /* 0x000fe40003f0e170 */
[----:B------:R-:W-:-:S11]  /*0410*/  IADD3 R10, PT, PT, R0, -0x1800, RZ ;  /* 0xffffe800000a7810 */ /* 0x000fd60007ffe0ff */
.L_x_110:
[----:B------:R-:W2:Y:S04]  /*0420*/  LDG.E.CONSTANT R17, desc[UR6][R2.64] ;  /* 0x0000000602117981 */ /* 0x000ea8000c1e9900 */
[----:B------:R-:W3:Y:S04]  /*0430*/  LDG.E.CONSTANT R18, desc[UR6][R2.64+0x800] ;  /* 0x0008000602127981 */ /* 0x000ee8000c1e9900 */
[----:B------:R-:W4:Y:S04]  /*0440*/  LDG.E.CONSTANT R20, desc[UR6][R2.64+0x1000] ;  /* 0x0010000602147981 */ /* 0x000f28000c1e9900 */
        /* <DEDUP_REMOVED lines=12> */
[----:B------:R0:W4:Y:S01]  /*0510*/  LDG.E.CONSTANT R6, desc[UR6][R2.64+0x7800] ;  /* 0x0078000602067981 */ /* 0x000122000c1e9900 */
[----:B------:R-:W-:-:S04]  /*0520*/  IADD3 R7, PT, PT, R7, 0x2000, RZ ;  /* 0x0000200007077810 */ /* 0x000fc80007ffe0ff */
[----:B------:R-:W-:Y:S02]  /*0530*/  ISETP.GE.AND P1, PT, R7, R10, PT ;  /* 0x0000000a0700720c */ /* 0x000fe40003f26270 */
[----:B0-----:R-:W-:-:S04]  /*0540*/  IADD3 R2, P2, PT, R2, 0x8000, RZ ;  /* 0x0000800002027810 */ /* 0x001fc80007f5e0ff */
[----:B------:R-:W-:Y:S01]  /*0550*/  IADD3.X R3, PT, PT, RZ, R3, RZ, P2, !PT ;  /* 0x00000003ff037210 */ /* 0x000fe200017fe4ff */
        /* <DEDUP_REMOVED lines=17> */
.L_x_109:
[----:B------:R-:W-:Y:S05]  /*0670*/  BSYNC.RECONVERGENT B2 ;  /* 0x0000000000027941 */ /* 0x000fea0003800200 */
.L_x_108:
[----:B------:R-:W-:Y:S01]  /*0680*/  IADD3 R6, PT, PT, -R7, R0, RZ ;  /* 0x0000000007067210 */ /* 0x000fe20007ffe1ff */
[----:B------:R-:W-:Y:S03]  /*0690*/  BSSY.RECONVERGENT B2, `(.L_x_111) ;  /* 0x0000019000027945 */ /* 0x000fe60003800200 */
[----:B------:R-:W-:-:S13]  /*06a0*/  ISETP.GT.AND P1, PT, R6, 0x800, PT ;  /* 0x000008000600780c */ /* 0x000fda0003f24270 */
[----:B------:R-:W-:Y:S05]  /*06b0*/  @!P1 BRA `(.L_x_112) ;  /* 0x0000000000589947 */ /* 0x000fea0003800000 */
[----:B------:R-:W2:Y:S04]  /*06c0*/  LDG.E.CONSTANT R9, desc[UR6][R2.64] ;  /* 0x0000000602097981 */ /* 0x000ea8000c1e9900 */
[----:B------:R-:W3:Y:S04]  /*06d0*/  LDG.E.CONSTANT R6, desc[UR6][R2.64+0x800] ;  /* 0x0008000602067981 */ /* 0x000ee8000c1e9900 */
[----:B------:R-:W4:Y:S04]  /*06e0*/  LDG.E.CONSTANT R11, desc[UR6][R2.64+0x1000] ;  /* 0x00100006020b7981 */ /* 0x000f28000c1e9900 */
[----:B------:R-:W4:Y:S04]  /*06f0*/  LDG.E.CONSTANT R13, desc[UR6][R2.64+0x1800] ;  /* 0x00180006020d7981 */ /* 0x000f28000c1e9900 */
[----:B------:R-:W4:Y:S04]  /*0700*/  LDG.E.CONSTANT R15, desc[UR6][R2.64+0x2000] ;  /* 0x00200006020f7981 */ /* 0x000f28000c1e9900 */
[----:B------:R-:W4:Y:S04]  /*0710*/  LDG.E.CONSTANT R17, desc[UR6][R2.64+0x2800] ;  /* 0x0028000602117981 */ /* 0x000f28000c1e9900 */
[----:B------:R-:W4:Y:S04]  /*0720*/  LDG.E.CONSTANT R19, desc[UR6][R2.64+0x3000] ;  /* 0x0030000602137981 */ /* 0x000f28000c1e9900 */
[----:B------:R0:W4:Y:S01]  /*0730*/  LDG.E.CONSTANT R21, desc[UR6][R2.64+0x3800] ;  /* 0x0038000602157981 */ /* 0x000122000c1e9900 */
[----:B------:R-:W-:-:S02]  /*0740*/  IADD3 R8, P1, PT, R2, 0x4000, RZ ;  /* 0x0000400002087810 */ /* 0x000fc40007f3e0ff */
[----:B------:R-:W-:Y:S02]  /*0750*/  PLOP3.LUT P0, PT, PT, PT, PT, 0x8, 0x80 ;  /* 0x000000000080781c */ /* 0x000fe40003f0e170 */
[----:B------:R-:W-:Y:S02]  /*0760*/  IADD3 R7, PT, PT, R7, 0x1000, RZ ;  /* 0x0000100007077810 */ /* 0x000fe40007ffe0ff */
[----:B0-----:R-:W-:Y:S01]  /*0770*/  MOV R2, R8 ;  /* 0x0000000800027202 */ /* 0x001fe20000000f00 */
[----:B--2--5:R-:W-:-:S04]  /*0780*/  FADD R9, R4, R9 ;  /* 0x0000000904097221 */ /* 0x024fc80000000000 */
[----:B---3--:R-:W-:Y:S01]  /*0790*/  FADD R6, R9, R6 ;  /* 0x0000000609067221 */ /* 0x008fe20000000000 */
[----:B------:R-:W-:-:S03]  /*07a0*/  IADD3.X R9, PT, PT, RZ, R3, RZ, P1, !PT ;  /* 0x00000003ff097210 */ /* 0x000fc60000ffe4ff */
[----:B----4-:R-:W-:Y:S01]  /*07b0*/  FADD R6, R6, R11 ;  /* 0x0000000b06067221 */ /* 0x010fe20000000000 */
[----:B------:R-:W-:-:S03]  /*07c0*/  MOV R3, R9 ;  /* 0x0000000900037202 */ /* 0x000fc60000000f00 */
[----:B------:R-:W-:-:S04]  /*07d0*/  FADD R6, R6, R13 ;  /* 0x0000000d06067221 */ /* 0x000fc80000000000 */
[----:B------:R-:W-:-:S04]  /*07e0*/  FADD R6, R6, R15 ;  /* 0x0000000f06067221 */ /* 0x000fc80000000000 */
[----:B------:R-:W-:-:S04]  /*07f0*/  FADD R6, R6, R17 ;  /* 0x0000001106067221 */ /* 0x000fc80000000000 */
[----:B------:R-:W-:-:S04]  /*0800*/  FADD R6, R6, R19 ;  /* 0x0000001306067221 */ /* 0x000fc80000000000 */
[----:B------:R-:W-:-:S07]  /*0810*/  FADD R4, R6, R21 ;  /* 0x0000001506047221 */ /* 0x000fce0000000000 */
.L_x_112:
[----:B------:R-:W-:Y:S05]  /*0820*/  BSYNC.RECONVERGENT B2 ;  /* 0x0000000000027941 */ /* 0x000fea0003800200 */
.L_x_111:
[----:B------:R-:W-:-:S13]  /*0830*/  ISETP.LT.OR P0, PT, R7, R0, P0 ;  /* 0x000000000700720c */ /* 0x000fda0000701670 */
[----:B------:R-:W-:Y:S05]  /*0840*/  @!P0 BRA `(.L_x_104) ;  /* 0x0000000000208947 */ /* 0x000fea0003800000 */
        /* <DEDUP_REMOVED lines=8> */
.L_x_104:
[----:B------:R-:W-:Y:S05]  /*08d0*/  BSYNC.RECONVERGENT B1 ;  /* 0x0000000000017941 */ /* 0x000fea0003800200 */
.L_x_103:
[----:B------:R-:W-:-:S13]  /*08e0*/  ISETP.GE.U32.AND P0, PT, R0, 0x200, PT ;  /* 0x000002000000780c */ /* 0x000fda0003f06070 */
[----:B------:R-:W-:Y:S05]  /*08f0*/  @!P0 BRA `(.L_x_113) ;  /* 0x0000000000b48947 */ /* 0x000fea0003800000 */
[----:B0----5:R-:W0:Y:S01]  /*0900*/  SHFL.DOWN P0, R3, R4, 0x1, 0x1f ;  /* 0x08201f0004037f89 */ /* 0x021e220000000000 */
        /* <DEDUP_REMOVED lines=44> */
.L_x_113:
[----:B0-----:R-:W-:-:S04]  /*0bd0*/  LOP3.LUT R2, R5, 0x3e0, RZ, 0xc0, !PT ;  /* 0x000003e005027812 */ /* 0x001fc800078ec0ff */
[----:B------:R-:W-:Y:S02]  /*0be0*/  IADD3 R3, PT, PT, R2, 0x20, RZ ;  /* 0x0000002002037810 */ /* 0x000fe40007ffe0ff */
[----:B------:R-:W-:Y:S02]  /*0bf0*/  LOP3.LUT R7, RZ, R2, RZ, 0x33, !PT ;  /* 0x00000002ff077212 */ /* 0x000fe400078e33ff */
[-C--:B------:R-:W-:Y:S01]  /*0c00*/  ISETP.GT.U32.AND P0, PT, R3, R0.reuse, PT ;  /* 0x000000000300720c */ /* 0x080fe20003f04070 */
[----:B------:R-:W0:Y:S01]  /*0c10*/  S2R R2, SR_LANEID ;  /* 0x0000000000027919 */ /* 0x000e220000000000 */
[----:B------:R-:W-:-:S04]  /*0c20*/  IADD3 R7, PT, PT, R7, R0, RZ ;  /* 0x0000000007077210 */ /* 0x000fc80007ffe0ff */
[----:B------:R-:W-:-:S06]  /*0c30*/  SEL R7, R7, 0x1f, P0 ;  /* 0x0000001f07077807 */ /* 0x000fcc0000000000 */
[----:B-----5:R-:W1:Y:S01]  /*0c40*/  SHFL.DOWN P0, R3, R4, 0x1, R7 ;  /* 0x0820000004037989 */ /* 0x020e620000000007 */
[----:B0-----:R-:W-:Y:S01]  /*0c50*/  ISETP.NE.AND P1, PT, R2, RZ, PT ;  /* 0x000000ff0200720c */ /* 0x001fe20003f25270 */
[----:B-1----:R-:W-:-:S05]  /*0c60*/  @P0 FADD R3, R3, R4 ;  /* 0x0000000403030221 */ /* 0x002fca0000000000 */
[----:B------:R-:W0:Y:S07]  /*0c70*/  SHFL.DOWN P0, R6, R3, 0x2, R7 ;  /* 0x0840000003067989 */ /* 0x000e2e0000000007 */
[----:B------:R-:W1:Y:S01]  /*0c80*/  @!P1 S2R R11, SR_CgaCtaId ;  /* 0x00000000000b9919 */ /* 0x000e620000008800 */
[----:B------:R-:W-:Y:S01]  /*0c90*/  @!P1 MOV R4, 0x400 ;  /* 0x0000040000049802 */ /* 0x000fe20000000f00 */
[----:B0-----:R-:W-:Y:S01]  /*0ca0*/  @P0 FADD R6, R3, R6 ;  /* 0x0000000603060221 */ /* 0x001fe20000000000 */
[----:B------:R-:W-:-:S04]  /*0cb0*/  @!P1 SHF.R.U32.HI R3, RZ, 0x3, R5 ;  /* 0x00000003ff039819 */ /* 0x000fc80000011605 */
[----:B------:R-:W0:Y:S01]  /*0cc0*/  SHFL.DOWN P0, R8, R6, 0x4, R7 ;  /* 0x0880000006087989 */ /* 0x000e220000000007 */
[----:B------:R-:W-:Y:S02]  /*0cd0*/  @!P1 LOP3.LUT R3, R3, 0x7c, RZ, 0xc0, !PT ;  /* 0x0000007c03039812 */ /* 0x000fe400078ec0ff */
[----:B-1----:R-:W-:-:S04]  /*0ce0*/  @!P1 LEA R4, R11, R4, 0x18 ;  /* 0x000000040b049211 */ /* 0x002fc800078ec0ff */
        /* <DEDUP_REMOVED lines=12> */
[C---:B------:R-:W-:Y:S02]  /*0db0*/  ISETP.GT.U32.AND P2, PT, R0.reuse, 0x20, PT ;  /* 0x000000200000780c */ /* 0x040fe40003f44070 */
[C---:B------:R-:W-:Y:S02]  /*0dc0*/  ISETP.GT.U32.AND P3, PT, R0.reuse, 0x40, PT ;  /* 0x000000400000780c */ /* 0x040fe40003f64070 */
[C---:B------:R-:W-:Y:S02]  /*0dd0*/  ISETP.GT.U32.AND P1, PT, R0.reuse, 0x60, PT ;  /* 0x000000600000780c */ /* 0x040fe40003f24070 */
[----:B------:R-:W-:Y:S01]  /*0de0*/  ISETP.GT.U32.AND P4, PT, R0, 0xc0, PT ;  /* 0x000000c00000780c */ /* 0x000fe20003f84070 */
[----:B0-----:R-:W-:-:S09]  /*0df0*/  ULEA UR4, UR5, UR4, 0x18 ;  /* 0x0000000405047291 */ /* 0x001fd2000f8ec0ff */
[----:B------:R-:W1:Y:S04]  /*0e00*/  LDS.128 R16, [UR4+0x10] ;  /* 0x00001004ff107984 */ /* 0x000e680008000c00 */
[----:B------:R-:W0:Y:S04]  /*0e10*/  LDS.128 R4, [UR4+0x20] ;  /* 0x00002004ff047984 */ /* 0x000e280008000c00 */
        /* <DEDUP_REMOVED lines=29> */
.L_x_100:
[----:B------:R-:W0:Y:S01]  /*0ff0*/  S2R R4, SR_TID.X ;  /* 0x0000000000047919 */ /* 0x000e220000002100 */
[----:B------:R-:W1:Y:S02]  /*1000*/  LDCU.64 UR4, c[0x0][0x380] ;  /* 0x00007000ff0477ac */ /* 0x000e640008000a00 */
[----:B-1----:R-:W-:Y:S02]  /*1010*/  MOV R2, UR4 ;  /* 0x0000000400027c02 */ /* 0x002fe40008000f00 */
[----:B------:R-:W-:Y:S02]  /*1020*/  MOV R3, UR5 ;  /* 0x0000000500037c02 */ /* 0x000fe40008000f00 */
[----:B0-----:R-:W-:-:S05]  /*1030*/  SHF.L.U32 R5, R4, 0x1, RZ ;  /* 0x0000000104057819 */ /* 0x001fca00000006ff */
        /* <DEDUP_REMOVED lines=9> */
[----:B------:R-:W-:Y:S01]  /*10d0*/  UMOV UR4, 0x2000 ;  /* 0x0000200000047882 */ /* 0x000fe20000000000 */
[----:B--2---:R-:W-:Y:S01]  /*10e0*/  FADD R23, R22, R23 ;  /* 0x0000001716177221 */ /* 0x004fe20000000000 */
[----:B------:R-:W-:-:S04]  /*10f0*/  IADD3 R22, PT, PT, R0, -0x2000, RZ ;  /* 0xffffe00000167810 */ /* 0x000fc80007ffe0ff */
[----:B------:R-:W-:Y:S01]  /*1100*/  ISETP.GE.U32.AND P0, PT, R22, 0x2000, PT ;  /* 0x000020001600780c */ /* 0x000fe20003f06070 */
[----:B---3--:R-:W-:Y:S01]  /*1110*/  FADD R20, R20, R21 ;  /* 0x0000001514147221 */ /* 0x008fe20000000000 */
        /* <DEDUP_REMOVED lines=12> */
[----:B------:R-:W-:Y:S01]  /*11e0*/  FADD R23, R15, R6 ;  /* 0x000000060f177221 */ /* 0x000fe20000000000 */
[----:B------:R-:W-:Y:S06]  /*11f0*/  @!P0 BRA `(.L_x_115) ;  /* 0x00000000008c8947 */ /* 0x000fec0003800000 */
[----:B------:R-:W0:Y:S01]  /*1200*/  LDC R0, c[0x0][0x390] ;  /* 0x0000e400ff007b82 */ /* 0x000e220000000800 */
[----:B------:R-:W-:-:S07]  /*1210*/  UMOV UR4, 0x2000 ;  /* 0x0000200000047882 */ /* 0x000fce0000000000 */
[----:B------:R-:W1:Y:S02]  /*1220*/  LDC.64 R2, c[0x0][0x380] ;  /* 0x0000e000ff027b82 */ /* 0x000e640000000a00 */
.L_x_117:
[----:B------:R-:W-:-:S05]  /*1230*/  IADD3 R25, PT, PT, R5, UR4, RZ ;  /* 0x0000000405197c10 */ /* 0x000fca000fffe0ff */
        /* <DEDUP_REMOVED lines=9> */
[----:B--2---:R-:W-:Y:S01]  /*12d0*/  FADD R6, R6, R23 ;  /* 0x0000001706067221 */ /* 0x004fe20000000000 */
[----:B---3--:R-:W-:-:S04]  /*12e0*/  FADD R7, R7, R8 ;  /* 0x0000000807077221 */ /* 0x008fc80000000000 */
[----:B------:R-:W-:Y:S01]  /*12f0*/  FADD R6, R6, R7 ;  /* 0x0000000706067221 */ /* 0x000fe20000000000 */
[----:B0-----:R-:W-:Y:S01]  /*1300*/  IADD3 R7, PT, PT, R0, -UR4, RZ ;  /* 0x8000000400077c10 */ /* 0x001fe2000fffe0ff */
[----:B----4-:R-:W-:Y:S01]  /*1310*/  FADD R8, R9, R10 ;  /* 0x0000000a09087221 */ /* 0x010fe20000000000 */
[----:B-----5:R-:W-:Y:S02]  /*1320*/  FADD R11, R11, R12 ;  /* 0x0000000c0b0b7221 */ /* 0x020fe40000000000 */
[----:B------:R-:W-:Y:S01]  /*1330*/  ISETP.GE.U32.AND P0, PT, R7, 0x2000, PT ;  /* 0x000020000700780c */ /* 0x000fe20003f06070 */
        /* <DEDUP_REMOVED lines=12> */
[----:B------:R-:W-:-:S06]  /*1400*/  UIADD3 UR4, UPT, UPT, UR4, 0x2000, URZ ;  /* 0x0000200004047890 */ /* 0x000fcc000fffe0ff */
[----:B------:R-:W-:-:S13]  /*1410*/  ISETP.LT.U32.AND P0, PT, R22, UR4, PT ;  /* 0x0000000416007c0c */ /* 0x000fda000bf01070 */
[----:B------:R-:W-:Y:S05]  /*1420*/  @!P0 BRA `(.L_x_117) ;  /* 0xfffffffc00808947 */ /* 0x000fea000383ffff */
.L_x_115:
[----:B------:R-:W-:-:S13]  /*1430*/  ISETP.LE.U32.AND P0, PT, R0, UR4, PT ;  /* 0x0000000400007c0c */ /* 0x000fda000bf03070 */
[----:B------:R-:W-:Y:S05]  /*1440*/  @P0 BRA `(.L_x_116) ;  /* 0x0000000000c80947 */ /* 0x000fea0003800000 */
[----:B------:R-:W-:Y:S01]  /*1450*/  IADD3 R5, PT, PT, R0, -UR4, RZ ;  /* 0x8000000400057c10 */ /* 0x000fe2000fffe0ff */
[----:B------:R-:W-:Y:S03]  /*1460*/  BSSY.RECONVERGENT B1, `(.L_x_116) ;  /* 0x0000030000017945 */ /* 0x000fe60003800200 */
[----:B------:R-:W-:-:S13]  /*1470*/  ISETP.GE.AND P0, PT, R4, R5, PT ;  /* 0x000000050400720c */ /* 0x000fda0003f06270 */
[----:B------:R-:W-:Y:S05]  /*1480*/  @P0 BRA `(.L_x_118) ;  /* 0x0000000000b40947 */ /* 0x000fea0003800000 */
[----:B------:R-:W-:Y:S01]  /*1490*/  LOP3.LUT R7, RZ, R4, RZ, 0x33, !PT ;  /* 0x00000004ff077212 */ /* 0x000fe200078e33ff */
[----:B------:R-:W-:Y:S03]  /*14a0*/  BSSY.RECONVERGENT B2, `(.L_x_119) ;  /* 0x0000014000027945 */ /* 0x000fe60003800200 */
[----:B------:R-:W-:-:S04]  /*14b0*/  IADD3 R7, PT, PT, R0, -UR4, R7 ;  /* 0x8000000400077c10 */ /* 0x000fc8000fffe007 */
[C---:B------:R-:W-:Y:S02]  /*14c0*/  LOP3.LUT R0, R7.reuse, 0x600, RZ, 0xc0, !PT ;  /* 0x0000060007007812 */ /* 0x040fe400078ec0ff */
[----:B------:R-:W-:Y:S02]  /*14d0*/  ISETP.GE.U32.AND P1, PT, R7, 0x600, PT ;  /* 0x000006000700780c */ /* 0x000fe40003f26070 */
[----:B------:R-:W-:Y:S02]  /*14e0*/  ISETP.NE.AND P0, PT, R0, 0x600, PT ;  /* 0x000006000000780c */ /* 0x000fe40003f05270 */
[----:B------:R-:W-:-:S11]  /*14f0*/  MOV R0, R4 ;  /* 0x0000000400007202 */ /* 0x000fd60000000f00 */
[----:B------:R-:W-:Y:S05]  /*1500*/  @!P0 BRA `(.L_x_120) ;  /* 0x0000000000348947 */ /* 0x000fea0003800000 */
[----:B------:R-:W-:Y:S02]  /*1510*/  LEA.HI R0, R7, 0x1, RZ, 0x17 ;  /* 0x0000000107007811 */ /* 0x000fe400078fb8ff */
[----:B------:R-:W-:Y:S02]  /*1520*/  IADD3 R9, PT, PT, R4, UR4, RZ ;  /* 0x0000000404097c10 */ /* 0x000fe4000fffe0ff */
[----:B------:R-:W-:Y:S02]  /*1530*/  LOP3.LUT R6, R0, 0x3, RZ, 0xc0, !PT ;  /* 0x0000000300067812 */ /* 0x000fe400078ec0ff */
[----:B------:R-:W-:Y:S02]  /*1540*/  MOV R0, R4 ;  /* 0x0000000400007202 */ /* 0x000fe40000000f00 */
[----:B------:R-:W-:-:S07]  /*1550*/  IADD3 R8, PT, PT, -R6, RZ, RZ ;  /* 0x000000ff06087210 */ /* 0x000fce0007ffe1ff */
.L_x_121:
        /* <DEDUP_REMOVED lines=8> */
.L_x_120:
[----:B------:R-:W-:Y:S05]  /*15e0*/  BSYNC.RECONVERGENT B2 ;  /* 0x0000000000027941 */ /* 0x000fea0003800200 */
.L_x_119:
[----:B------:R-:W-:Y:S05]  /*15f0*/  @!P1 BRA `(.L_x_118) ;  /* 0x0000000000589947 */ /* 0x000fea0003800000 */
[C---:B------:R-:W-:Y:S02]  /*1600*/  IADD3 R14, PT, PT, R0.reuse, 0x400, RZ ;  /* 0x00000400000e7810 */ /* 0x040fe40007ffe0ff */
[----:B------:R-:W-:-:S07]  /*1610*/  IADD3 R15, PT, PT, R0, UR4, RZ ;  /* 0x00000004000f7c10 */ /* 0x000fce000fffe0ff */
.L_x_122:
[C---:B------:R-:W-:Y:S01]  /*1620*/  IADD3 R9, PT, PT, R15.reuse, 0x200, RZ ;  /* 0x000002000f097810 */ /* 0x040fe20007ffe0ff */
        /* <DEDUP_REMOVED lines=10> */
[----:B------:R-:W-:-:S02]  /*16d0*/  IADD3 R0, PT, PT, R14, 0x400, RZ ;  /* 0x000004000e007810 */ /* 0x000fc40007ffe0ff */
[----:B------:R-:W-:Y:S02]  /*16e0*/  IADD3 R14, PT, PT, R14, 0x800, RZ ;  /* 0x000008000e0e7810 */ /* 0x000fe40007ffe0ff */
[----:B------:R-:W-:Y:S02]  /*16f0*/  ISETP.GE.AND P0, PT, R0, R5, PT ;  /* 0x000000050000720c */ /* 0x000fe40003f06270 */
[----:B------:R-:W-:Y:S01]  /*1700*/  IADD3 R15, PT, PT, R15, 0x800, RZ ;  /* 0x000008000f0f7810 */ /* 0x000fe20007ffe0ff */
[----:B--2---:R-:W-:-:S04]  /*1710*/  FADD R23, R6, R23 ;  /* 0x0000001706177221 */ /* 0x004fc80000000000 */
[----:B---3--:R-:W-:-:S04]  /*1720*/  FADD R23, R23, R8 ;  /* 0x0000000817177221 */ /* 0x008fc80000000000 */
[----:B----4-:R-:W-:-:S04]  /*1730*/  FADD R23, R23, R10 ;  /* 0x0000000a17177221 */ /* 0x010fc80000000000 */
[----:B-----5:R-:W-:Y:S01]  /*1740*/  FADD R23, R23, R12 ;  /* 0x0000000c17177221 */ /* 0x020fe20000000000 */
[----:B------:R-:W-:Y:S06]  /*1750*/  @!P0 BRA `(.L_x_122) ;  /* 0xfffffffc00b08947 */ /* 0x000fec000383ffff */
.L_x_118:
[----:B------:R-:W-:Y:S05]  /*1760*/  BSYNC.RECONVERGENT B1 ;  /* 0x0000000000017941 */ /* 0x000fea0003800200 */
.L_x_116:
        /* <DEDUP_REMOVED lines=25> */
[----:B0-----:R-:W0:Y:S04]  /*1900*/  LDS.128 R4, [UR4+0x10] ;  /* 0x00001004ff047984 */ /* 0x001e280008000c00 */
        /* <DEDUP_REMOVED lines=19> */
.L_x_99:
        /* <DEDUP_REMOVED lines=12> */
.L_x_125:
[----:B------:R-:W-:Y:S05]  /*1b00*/  BSYNC.RECONVERGENT B1 ;  /* 0x0000000000017941 */ /* 0x000fea0003800200 */
.L_x_124:
        /* <DEDUP_REMOVED lines=16> */
.L_x_130:
        /* <DEDUP_REMOVED lines=9> */
.L_x_129:
[----:B------:R-:W-:Y:S05]  /*1ca0*/  BSYNC.RECONVERGENT B2 ;  /* 0x0000000000027941 */ /* 0x000fea0003800200 */
.L_x_128:
        /* <DEDUP_REMOVED lines=10> */
.L_x_133:
        /* <DEDUP_REMOVED lines=37> */
.L_x_132:
[----:B------:R-:W-:Y:S05]  /*1fa0*/  BSYNC.RECONVERGENT B2 ;  /* 0x0000000000027941 */ /* 0x000fea0003800200 */
.L_x_131:
        /* <DEDUP_REMOVED lines=26> */
.L_x_135:
[----:B------:R-:W-:Y:S05]  /*2150*/  BSYNC.RECONVERGENT B2 ;  /* 0x0000000000027941 */ /* 0x000fea0003800200 */
.L_x_134:
        /* <DEDUP_REMOVED lines=10> */
.L_x_127:
[----:B------:R-:W-:Y:S05]  /*2200*/  BSYNC.RECONVERGENT B1 ;  /* 0x0000000000017941 */ /* 0x000fea0003800200 */
.L_x_126:
        /* <DEDUP_REMOVED lines=47> */
.L_x_136:
        /* <DEDUP_REMOVED lines=35> */
[----:B------:R-:W0:Y:S04]  /*2730*/  LDS.128 R16, [UR4+0x10] ;  /* 0x00001004ff107984 */ /* 0x000e280008000c00 */
[----:B------:R-:W1:Y:S04]  /*2740*/  LDS.128 R4, [UR4+0x20] ;  /* 0x00002004ff047984 */ /* 0x000e680008000c00 */
[----:B------:R-:W2:Y:S04]  /*2750*/  LDS.128 R8, [UR4+0x30] ;  /* 0x00003004ff087984 */ /* 0x000ea80008000c00 */
[----:B------:R-:W3:Y:S01]  /*2760*/  LDS.128 R12, [UR4+0x40] ;  /* 0x00004004ff0c7984 */ /* 0x000ee20008000c00 */
[----:B0-----:R-:W-:Y:S01]  /*2770*/  @P2 FADD R2, R2, R17 ;  /* 0x0000001102022221 */ /* 0x001fe20000000000 */
[----:B------:R-:W-:-:S03]  /*2780*/  ISETP.GT.U32.AND P2, PT, R0, 0x80, PT ;  /* 0x000000800000780c */ /* 0x000fc60003f44070 */
[----:B------:R-:W-:Y:S01]  /*2790*/  @P3 FADD R2, R2, R18 ;  /* 0x0000001202023221 */ /* 0x000fe20000000000 */
[----:B------:R-:W-:-:S03]  /*27a0*/  ISETP.GT.U32.AND P3, PT, R0, 0xa0, PT ;  /* 0x000000a00000780c */ /* 0x000fc60003f64070 */
[----:B------:R-:W-:Y:S01]  /*27b0*/  @P1 FADD R2, R2, R19 ;  /* 0x0000001302021221 */ /* 0x000fe20000000000 */
[----:B------:R-:W-:-:S05]  /*27c0*/  ISETP.GT.U32.AND P1, PT, R0, 0xe0, PT ;  /* 0x000000e00000780c */ /* 0x000fca0003f24070 */
[----:B-1----:R-:W-:Y:S01]  /*27d0*/  @P2 FADD R2, R2, R4 ;  /* 0x0000000402022221 */ /* 0x002fe20000000000 */
        /* <DEDUP_REMOVED lines=20> */
.L_x_123:
[----:B------:R-:W0:Y:S01]  /*2920*/  S2R R9, SR_TID.X ;  /* 0x0000000000097919 */ /* 0x000e220000002100 */
[----:B------:R-:W1:Y:S02]  /*2930*/  LDCU.64 UR4, c[0x0][0x380] ;  /* 0x00007000ff0477ac */ /* 0x000e640008000a00 */
[----:B-1----:R-:W-:Y:S02]  /*2940*/  MOV R4, UR4 ;  /* 0x0000000400047c02 */ /* 0x002fe40008000f00 */
[----:B------:R-:W-:-:S03]  /*2950*/  MOV R5, UR5 ;  /* 0x0000000500057c02 */ /* 0x000fc60008000f00 */
        /* <DEDUP_REMOVED lines=17> */
[----:B--2---:R-:W-:Y:S01]  /*2a70*/  FADD R8, R23, R8 ;  /* 0x0000000817087221 */ /* 0x004fe20000000000 */
[----:B---3--:R-:W-:-:S04]  /*2a80*/  FADD R11, R10, R11 ;  /* 0x0000000b0a0b7221 */ /* 0x008fc80000000000 */
[----:B------:R-:W-:Y:S01]  /*2a90*/  FADD R11, R8, R11 ;  /* 0x0000000b080b7221 */ /* 0x000fe20000000000 */
[----:B------:R-:W-:Y:S01]  /*2aa0*/  IADD3 R8, PT, PT, R0, -0x2000, RZ ;  /* 0xffffe00000087810 */ /* 0x000fe20007ffe0ff */
[----:B----4-:R-:W-:-:S03]  /*2ab0*/  FADD R12, R12, R13 ;  /* 0x0000000d0c0c7221 */ /* 0x010fc60000000000 */
[----:B------:R-:W-:Y:S01]  /*2ac0*/  ISETP.GE.U32.AND P0, PT, R8, 0x2000, PT ;  /* 0x000020000800780c */ /* 0x000fe20003f06070 */
        /* <DEDUP_REMOVED lines=14> */
[----:B------:R-:W-:-:S07]  /*2bb0*/  MOV R11, 0x2000 ;  /* 0x00002000000b7802 */ /* 0x000fce0000000f00 */
[----:B------:R-:W1:Y:S02]  /*2bc0*/  LDC.64 R4, c[0x0][0x380] ;  /* 0x0000e000ff047b82 */ /* 0x000e640000000a00 */
.L_x_139:
[----:B------:R-:W-:Y:S01]  /*2bd0*/  IMAD.WIDE.U32 R6, R11, 0x4, R2 ;  /* 0x000000040b067825 */ /* 0x000fe200078e0002 */
[----:B------:R-:W-:-:S04]  /*2be0*/  IADD3 R29, PT, PT, R9, R11, RZ ;  /* 0x0000000b091d7210 */ /* 0x000fc80007ffe0ff */
[----:B------:R-:W2:Y:S01]  /*2bf0*/  LDG.E.CONSTANT R19, desc[UR6][R6.64+0x5800] ;  /* 0x0058000606137981 */ /* 0x000ea2000c1e9900 */
[----:B-1----:R-:W-:-:S03]  /*2c00*/  IMAD.WIDE.U32 R28, R29, 0x4, R4 ;  /* 0x000000041d1c7825 */ /* 0x002fc600078e0004 */
[----:B------:R-:W2:Y:S04]  /*2c10*/  LDG.E.CONSTANT R0, desc[UR6][R6.64+0x6000] ;  /* 0x0060000606007981 */ /* 0x000ea8000c1e9900 */
[----:B------:R-:W3:Y:S04]  /*2c20*/  LDG.E.CONSTANT R22, desc[UR6][R6.64+0x1800] ;  /* 0x0018000606167981 */ /* 0x000ee8000c1e9900 */
[----:B------:R-:W3:Y:S04]  /*2c30*/  LDG.E.CONSTANT R25, desc[UR6][R6.64+0x2000] ;  /* 0x0020000606197981 */ /* 0x000ee8000c1e9900 */
        /* <DEDUP_REMOVED lines=11> */
[----:B------:R1:W5:Y:S01]  /*2cf0*/  LDG.E.CONSTANT R24, desc[UR6][R6.64+0x7800] ;  /* 0x0078000606187981 */ /* 0x000362000c1e9900 */
[----:B--2---:R-:W-:Y:S01]  /*2d00*/  FADD R19, R19, R0 ;  /* 0x0000000013137221 */ /* 0x004fe20000000000 */
[----:B0-----:R-:W-:-:S04]  /*2d10*/  MOV R0, R12 ;  /* 0x0000000c00007202 */ /* 0x001fc80000000f00 */
[----:B-1----:R-:W-:Y:S01]  /*2d20*/  IADD3 R6, PT, PT, -R11, R0, RZ ;  /* 0x000000000b067210 */ /* 0x002fe20007ffe1ff */
[----:B---3--:R-:W-:-:S03]  /*2d30*/  FADD R22, R22, R25 ;  /* 0x0000001916167221 */ /* 0x008fc60000000000 */
[----:B------:R-:W-:Y:S01]  /*2d40*/  ISETP.GE.U32.AND P0, PT, R6, 0x2000, PT ;  /* 0x000020000600780c */ /* 0x000fe20003f06070 */
[----:B----4-:R-:W-:Y:S01]  /*2d50*/  FADD R21, R21, R10 ;  /* 0x0000000a15157221 */ /* 0x010fe20000000000 */
[----:B-----5:R-:W-:-:S04]  /*2d60*/  FADD R27, R26, R27 ;  /* 0x0000001b1a1b7221 */ /* 0x020fc80000000000 */
[----:B------:R-:W-:Y:S01]  /*2d70*/  FADD R22, R22, R27 ;  /* 0x0000001b16167221 */ /* 0x000fe20000000000 */
[----:B------:R-:W-:Y:S01]  /*2d80*/  FADD R20, R20, R23 ;  /* 0x0000001714147221 */ /* 0x000fe20000000000 */
[----:B------:R-:W-:-:S04]  /*2d90*/  FADD R15, R18, R15 ;  /* 0x0000000f120f7221 */ /* 0x000fc80000000000 */
[----:B------:R-:W-:Y:S01]  /*2da0*/  FADD R15, R20, R15 ;  /* 0x0000000f140f7221 */ /* 0x000fe20000000000 */
[----:B------:R-:W-:-:S04]  /*2db0*/  FADD R16, R16, R13 ;  /* 0x0000000d10107221 */ /* 0x000fc80000000000 */
[----:B------:R-:W-:Y:S01]  /*2dc0*/  FADD R21, R21, R16 ;  /* 0x0000001015157221 */ /* 0x000fe20000000000 */
[----:B------:R-:W-:-:S04]  /*2dd0*/  FADD R14, R17, R14 ;  /* 0x0000000e110e7221 */ /* 0x000fc80000000000 */
[----:B------:R-:W-:Y:S01]  /*2de0*/  FADD R14, R19, R14 ;  /* 0x0000000e130e7221 */ /* 0x000fe20000000000 */
[----:B------:R-:W-:-:S03]  /*2df0*/  FADD R21, R21, R22 ;  /* 0x0000001615157221 */ /* 0x000fc60000000000 */
[----:B------:R-:W-:-:S04]  /*2e00*/  FADD R14, R15, R14 ;  /* 0x0000000e0f0e7221 */ /* 0x000fc80000000000 */
[----:B------:R-:W-:-:S04]  /*2e10*/  FADD R21, R21, R14 ;  /* 0x0000000e15157221 */ /* 0x000fc80000000000 */
[----:B------:R-:W-:Y:S01]  /*2e20*/  FADD R10, R24, R21 ;  /* 0x00000015180a7221 */ /* 0x000fe20000000000 */
[----:B------:R-:W-:Y:S06]  /*2e30*/  @!P0 BRA `(.L_x_138) ;  /* 0x0000000000dc8947 */ /* 0x000fec0003800000 */
[----:B------:R-:W-:-:S04]  /*2e40*/  IADD3 R11, PT, PT, R11, 0x2000, RZ ;  /* 0x000020000b0b7810 */ /* 0x000fc80007ffe0ff */
[----:B------:R-:W-:-:S13]  /*2e50*/  ISETP.GT.U32.AND P0, PT, R11, R8, PT ;  /* 0x000000080b00720c */ /* 0x000fda0003f04070 */
[----:B------:R-:W-:Y:S05]  /*2e60*/  @!P0 BRA `(.L_x_139) ;  /* 0xfffffffc00588947 */ /* 0x000fea000383ffff */
.L_x_137:
[----:B------:R-:W-:-:S13]  /*2e70*/  ISETP.GE.U32.AND P0, PT, R11, R0, PT ;  /* 0x000000000b00720c */ /* 0x000fda0003f06070 */
[----:B------:R-:W-:Y:S05]  /*2e80*/  @P0 BRA `(.L_x_138) ;  /* 0x0000000000c80947 */ /* 0x000fea0003800000 */
[----:B------:R-:W-:Y:S01]  /*2e90*/  IADD3 R2, PT, PT, -R11, R0, RZ ;  /* 0x000000000b027210 */ /* 0x000fe20007ffe1ff */
[----:B------:R-:W-:Y:S03]  /*2ea0*/  BSSY.RECONVERGENT B1, `(.L_x_138) ;  /* 0x0000030000017945 */ /* 0x000fe60003800200 */
[----:B------:R-:W-:-:S13]  /*2eb0*/  ISETP.GE.AND P0, PT, R9, R2, PT ;  /* 0x000000020900720c */ /* 0x000fda0003f06270 */
[----:B------:R-:W-:Y:S05]  /*2ec0*/  @P0 BRA `(.L_x_140) ;  /* 0x0000000000b40947 */ /* 0x000fea0003800000 */
[----:B------:R-:W-:Y:S01]  /*2ed0*/  LOP3.LUT R3, RZ, R9, RZ, 0x33, !PT ;  /* 0x00000009ff037212 */ /* 0x000fe200078e33ff */
[----:B------:R-:W-:Y:S03]  /*2ee0*/  BSSY.RECONVERGENT B2, `(.L_x_141) ;  /* 0x0000014000027945 */ /* 0x000fe60003800200 */
[----:B------:R-:W-:-:S04]  /*2ef0*/  IADD3 R3, PT, PT, -R11, R0, R3 ;  /* 0x000000000b037210 */ /* 0x000fc80007ffe103 */
[C---:B------:R-:W-:Y:S02]  /*2f00*/  LOP3.LUT R0, R3.reuse, 0x600, RZ, 0xc0, !PT ;  /* 0x0000060003007812 */ /* 0x040fe400078ec0ff */
[----:B------:R-:W-:Y:S02]  /*2f10*/  ISETP.GE.U32.AND P1, PT, R3, 0x600, PT ;  /* 0x000006000300780c */ /* 0x000fe40003f26070 */
[----:B------:R-:W-:Y:S02]  /*2f20*/  ISETP.NE.AND P0, PT, R0, 0x600, PT ;  /* 0x000006000000780c */ /* 0x000fe40003f05270 */
[----:B------:R-:W-:-:S11]  /*2f30*/  MOV R0, R9 ;  /* 0x0000000900007202 */ /* 0x000fd60000000f00 */
[----:B------:R-:W-:Y:S05]  /*2f40*/  @!P0 BRA `(.L_x_142) ;  /* 0x0000000000348947 */ /* 0x000fea0003800000 */
[----:B------:R-:W-:Y:S02]  /*2f50*/  LEA.HI R0, R3, 0x1, RZ, 0x17 ;  /* 0x0000000103007811 */ /* 0x000fe400078fb8ff */
[----:B------:R-:W-:Y:S02]  /*2f60*/  IADD3 R13, PT, PT, R9, R11, RZ ;  /* 0x0000000b090d7210 */ /* 0x000fe40007ffe0ff */
[----:B------:R-:W-:Y:S02]  /*2f70*/  LOP3.LUT R3, R0, 0x3, RZ, 0xc0, !PT ;  /* 0x0000000300037812 */ /* 0x000fe400078ec0ff */
[----:B------:R-:W-:Y:S02]  /*2f80*/  MOV R0, R9 ;  /* 0x0000000900007202 */ /* 0x000fe40000000f00 */
[----:B------:R-:W-:-:S07]  /*2f90*/  IADD3 R3, PT, PT, -R3, RZ, RZ ;  /* 0x000000ff03037210 */ /* 0x000fce0007ffe1ff */
.L_x_143:
        /* <DEDUP_REMOVED lines=8> */
.L_x_142:
[----:B------:R-:W-:Y:S05]  /*3020*/  BSYNC.RECONVERGENT B2 ;  /* 0x0000000000027941 */ /* 0x000fea0003800200 */
.L_x_141:
[----:B------:R-:W-:Y:S05]  /*3030*/  @!P1 BRA `(.L_x_140) ;  /* 0x0000000000589947 */ /* 0x000fea0003800000 */
[C---:B------:R-:W-:Y:S02]  /*3040*/  IADD3 R11, PT, PT, R0.reuse, R11, RZ ;  /* 0x0000000b000b7210 */ /* 0x040fe40007ffe0ff */
[----:B------:R-:W-:-:S07]  /*3050*/  IADD3 R0, PT, PT, R0, 0x400, RZ ;  /* 0x0000040000007810 */ /* 0x000fce0007ffe0ff */
.L_x_144:
        /* <DEDUP_REMOVED lines=20> */
.L_x_140:
[----:B------:R-:W-:Y:S05]  /*31a0*/  BSYNC.RECONVERGENT B1 ;  /* 0x0000000000017941 */ /* 0x000fea0003800200 */
.L_x_138:
        /* <DEDUP_REMOVED lines=44> */
.L_x_114:
[----:B------:R-:W-:Y:S05]  /*3470*/  BSYNC.RECONVERGENT B0 ;  /* 0x0000000000007941 */ /* 0x000fea0003800200 */
.L_x_98:
[----:B------:R-:W-:Y:S05]  /*3480*/  @P0 EXIT ;  /* 0x000000000000094d */ /* 0x000fea0003800000 */
[----:B------:R-:W5:Y:S01]  /*3490*/  LDC.64 R4, c[0x0][0x388] ;  /* 0x0000e200ff047b82 */ /* 0x000f620000000a00 */
[----:B------:R-:W0:Y:S02]  /*34a0*/  LDCU UR4, c[0x0][0x398] ;  /* 0x00007300ff0477ac */ /* 0x000e240008000800 */
[----:B01234-:R-:W-:-:S05]  /*34b0*/  FADD R3, R2, UR4 ;  /* 0x0000000402037e21 */ /* 0x01ffca0008000000 */
[----:B-----5:R-:W-:Y:S01]  /*34c0*/  STG.E desc[UR6][R4.64], R3 ;  /* 0x0000000304007986 */ /* 0x020fe2000c101906 */
[----:B------:R-:W-:Y:S05]  /*34d0*/  EXIT ;  /* 0x000000000000794d */ /* 0x000fea0003800000 */
.L_x_145:
        /* <DEDUP_REMOVED lines=10> */
.L_x_150:


//--------------------- .text._ZN3cub18CUB_300001_SM_10006detail11EmptyKernelIvEEvv --------------------------
	.section	.text._ZN3cub18CUB_300001_SM_10006detail11EmptyKernelIvEEvv,"ax",@progbits
	.align	128
        .global         _ZN3cub18CUB_300001_SM_10006detail11EmptyKernelIvEEvv
        .type           _ZN3cub18CUB_300001_SM_10006detail11EmptyKernelIvEEvv,@function
        .size           _ZN3cub18CUB_300001_SM_10006detail11EmptyKernelIvEEvv,(.L_x_151 - _ZN3cub18CUB_300001_SM_10006detail11EmptyKernelIvEEvv)
        .other          _ZN3cub18CUB_300001_SM_10006detail11EmptyKernelIvEEvv,@"STO_CUDA_ENTRY STV_DEFAULT"
_ZN3cub18CUB_300001_SM_10006detail11EmptyKernelIvEEvv:
.text._ZN3cub18CUB_300001_SM_10006detail11EmptyKernelIvEEvv:
[----:B------:R-:W-:Y:S01]  /*0000*/  LDC R1, c[0x0][0x37c] ;  /* 0x0000df00ff017b82 */ /* 0x000fe20000000800 */
[----:B------:R-:W-:Y:S05]  /*0010*/  EXIT ;  /* 0x000000000000794d */ /* 0x000fea0003800000 */
.L_x_146:
        /* <DEDUP_REMOVED lines=14> */
.L_x_151:


//--------------------- .text._Z10initializePfi   --------------------------
	.section	.text._Z10initializePfi,"ax",@progbits
	.align	128
        .global         _Z10initializePfi
        .type           _Z10initializePfi,@function
        .size           _Z10initializePfi,(.L_x_152 - _Z10initializePfi)
        .other          _Z10initializePfi,@"STO_CUDA_ENTRY STV_DEFAULT"
_Z10initializePfi:
.text._Z10initializePfi:
[----:B------:R-:W-:Y:S01]  /*0000*/  LDC R1, c[0x0][0x37c] ;  /* 0x0000df00ff017b82 */ /* 0x000fe20000000800 */
[----:B------:R-:W0:Y:S07]  /*0010*/  S2R R0, SR_TID.X ;  /* 0x0000000000007919 */ /* 0x000e2e0000002100 */
[----:B------:R-:W0:Y:S01]  /*0020*/  S2UR UR4, SR_CTAID.X ;  /* 0x00000000000479c3 */ /* 0x000e220000002500 */
[----:B------:R-:W1:Y:S07]  /*0030*/  LDCU UR5, c[0x0][0x388] ;  /* 0x00007100ff0577ac */ /* 0x000e6e0008000800 */
[----:B------:R-:W0:Y:S02]  /*0040*/  LDC R3, c[0x0][0x360] ;  /* 0x0000d800ff037b82 */ /* 0x000e240000000800 */
[----:B0-----:R-:W-:Y:S01]  /*0050*/  IMAD R0, R3, UR4, R0 ;  /* 0x0000000403007c24 */ /* 0x001fe2000f8e0200 */
[----:B-1----:R-:W-:-:S04]  /*0060*/  USHF.R.S32.HI UR4, URZ, 0x1f, UR5 ;  /* 0x0000001fff047899 */ /* 0x002fc80008011405 */
[----:B------:R-:W-:-:S04]  /*0070*/  ISETP.GE.U32.AND P0, PT, R0, UR5, PT ;  /* 0x0000000500007c0c */ /* 0x000fc8000bf06070 */
[----:B------:R-:W-:-:S13]  /*0080*/  ISETP.GE.AND.EX P0, PT, RZ, UR4, PT, P0 ;  /* 0x00000004ff007c0c */ /* 0x000fda000bf06300 */
[----:B------:R-:W-:Y:S05]  /*0090*/  @P0 EXIT ;  /* 0x000000000000094d */ /* 0x000fea0003800000 */
[----:B------:R-:W0:Y:S01]  /*00a0*/  LDCU.64 UR6, c[0x0][0x380] ;  /* 0x00007000ff0677ac */ /* 0x000e220008000a00 */
[----:B------:R-:W-:Y:S01]  /*00b0*/  IMAD.MOV.U32 R5, RZ, RZ, 0x453b8000 ;  /* 0x453b8000ff057424 */ /* 0x000fe200078e00ff */
[----:B------:R-:W1:Y:S01]  /*00c0*/  LDCU.64 UR4, c[0x0][0x358] ;  /* 0x00006b00ff0477ac */ /* 0x000e620008000a00 */
[----:B0-----:R-:W-:-:S04]  /*00d0*/  LEA R2, P0, R0, UR6, 0x2 ;  /* 0x0000000600027c11 */ /* 0x001fc8000f8010ff */
[----:B------:R-:W-:-:S05]  /*00e0*/  LEA.HI.X R3, R0, UR7, RZ, 0x2, P0 ;  /* 0x0000000700037c11 */ /* 0x000fca00080f14ff */
[----:B-1----:R-:W-:Y:S01]  /*00f0*/  STG.E desc[UR4][R2.64], R5 ;  /* 0x0000000502007986 */ /* 0x002fe2000c101904 */
[----:B------:R-:W-:Y:S05]  /*0100*/  EXIT ;  /* 0x000000000000794d */ /* 0x000fea0003800000 */
.L_x_147:
        /* <DEDUP_REMOVED lines=15> */
.L_x_152:


//--------------------- .nv.shared._ZN3cub18CUB_300001_SM_10006detail6reduce28DeviceReduceSingleTileKernelINS2_10policy_hubIfjN4cuda3std3__44plusIvEEE10Policy1000EPfSC_iS9_ffNS7_10__identityEEEvT0_T1_T2_T3_T4_T6_ --------------------------
	.section	.nv.shared._ZN3cub18CUB_300001_SM_10006detail6reduce28DeviceReduceSingleTileKernelINS2_10policy_hubIfjN4cuda3std3__44plusIvEEE10Policy1000EPfSC_iS9_ffNS7_10__identityEEEvT0_T1_T2_T3_T4_T6_,"aw",@nobits
	.sectionflags	@""
	.align	4
.nv.shared._ZN3cub18CUB_300001_SM_10006detail6reduce28DeviceReduceSingleTileKernelINS2_10policy_hubIfjN4cuda3std3__44plusIvEEE10Policy1000EPfSC_iS9_ffNS7_10__identityEEEvT0_T1_T2_T3_T4_T6_:
	.zero		1108


//--------------------- .nv.shared.reserved.0     --------------------------
	.section	.nv.shared.reserved.0,"aw",@nobits
	.weak		__nv_reservedSMEM_offset_0_alias
	.size		__nv_reservedSMEM_offset_0_alias, 0, 64
	.other		__nv_reservedSMEM_offset_0_alias,@"STO_CUDA_RESERVED_SHARED STV_DEFAULT"
__nv_reservedSMEM_offset_0_alias:
	.zero		0
	.zero		64


//--------------------- .nv.global                --------------------------
	.section	.nv.global,"aw",@nobits
.nv.global:
	.type		_ZN34_INTERNAL_fe8f4ec3_4_k_cu_d065992e6thrust24THRUST_300001_SM_1000_NS12placeholders2_5E,@object
	.size		_ZN34_INTERNAL_fe8f4ec3_4_k_cu_d065992e6thrust24THRUST_300001_SM_1000_NS12placeholders2_5E,(_ZN34_INTERNAL_fe8f4ec3_4_k_cu_d065992e4cuda3std3__45__cpo6cbeginE - _ZN34_INTERNAL_fe8f4ec3_4_k_cu_d065992e6thrust24THRUST_300001_SM_1000_NS12placeholders2_5E)
_ZN34_INTERNAL_fe8f4ec3_4_k_cu_d065992e6thrust24THRUST_300001_SM_1000_NS12placeholders2_5E:
	.zero		1
	.type		_ZN34_INTERNAL_fe8f4ec3_4_k_cu_d065992e4cuda3std3__45__cpo6cbeginE,@object
	.size		_ZN34_INTERNAL_fe8f4ec3_4_k_cu_d065992e4cuda3std3__45__cpo6cbeginE,(_ZN34_INTERNAL_fe8f4ec3_4_k_cu_d065992e4cuda3std6ranges3__45__cpo6cbeginE - _ZN34_INTERNAL_fe8f4ec3_4_k_cu_d065992e4cuda3std3__45__cpo6cbeginE)
_ZN34_INTERNAL_fe8f4ec3_4_k_cu_d065992e4cuda3std3__45__cpo6cbeginE:
	.zero		1
	.type		_ZN34_INTERNAL_fe8f4ec3_4_k_cu_d065992e4cuda3std6ranges3__45__cpo6cbeginE,@object
	.size		_ZN34_INTERNAL_fe8f4ec3_4_k_cu_d065992e4cuda3std6ranges3__45__cpo6cbeginE,(_ZN34_INTERNAL_fe8f4ec3_4_k_cu_d065992e4cuda3std3__48in_placeE - _ZN34_INTERNAL_fe8f4ec3_4_k_cu_d065992e4cuda3std6ranges3__45__cpo6cbeginE)
_ZN34_INTERNAL_fe8f4ec3_4_k_cu_d065992e4cuda3std6ranges3__45__cpo6cbeginE:
	.zero		1
	.type		_ZN34_INTERNAL_fe8f4ec3_4_k_cu_d065992e4cuda3std3__48in_placeE,@object
	.size		_ZN34_INTERNAL_fe8f4ec3_4_k_cu_d065992e4cuda3std3__48in_placeE,(_ZN34_INTERNAL_fe8f4ec3_4_k_cu_d065992e4cuda3std6ranges3__45__cpo4sizeE - _ZN34_INTERNAL_fe8f4ec3_4_k_cu_d065992e4cuda3std3__48in_placeE)
_ZN34_INTERNAL_fe8f4ec3_4_k_cu_d065992e4cuda3std3__48in_placeE:
	.zero		1
	.type		_ZN34_INTERNAL_fe8f4ec3_4_k_cu_d065992e4cuda3std6ranges3__45__cpo4sizeE,@object
	.size		_ZN34_INTERNAL_fe8f4ec3_4_k_cu_d065992e4cuda3std6ranges3__45__cpo4sizeE,(_ZN34_INTERNAL_fe8f4ec3_4_k_cu_d065992e6thrust24THRUST_300001_SM_1000_NS12placeholders2_9E - _ZN34_INTERNAL_fe8f4ec3_4_k_cu_d065992e4cuda3std6ranges3__45__cpo4sizeE)
_ZN34_INTERNAL_fe8f4ec3_4_k_cu_d065992e4cuda3std6ranges3__45__cpo4sizeE:
	.zero		1
	.type		_ZN34_INTERNAL_fe8f4ec3_4_k_cu_d065992e6thrust24THRUST_300001_SM_1000_NS12placeholders2_9E,@object
	.size		_ZN34_INTERNAL_fe8f4ec3_4_k_cu_d065992e6thrust24THRUST_300001_SM_1000_NS12placeholders2_9E,(_ZN34_INTERNAL_fe8f4ec3_4_k_cu_d065992e4cuda3std3__45__cpo7crbeginE - _ZN34_INTERNAL_fe8f4ec3_4_k_cu_d065992e6thrust24THRUST_300001_SM_1000_NS12placeholders2_9E)
_ZN34_INTERNAL_fe8f4ec3_4_k_cu_d065992e6thrust24THRUST_300001_SM_1000_NS12placeholders2_9E:
	.zero		1
	.type		_ZN34_INTERNAL_fe8f4ec3_4_k_cu_d065992e4cuda3std3__45__cpo7crbeginE,@object
	.size		_ZN34_INTERNAL_fe8f4ec3_4_k_cu_d065992e4cuda3std3__45__cpo7crbeginE,(_ZN34_INTERNAL_fe8f4ec3_4_k_cu_d065992e4cuda3std6ranges3__45__cpo4nextE - _ZN34_INTERNAL_fe8f4ec3_4_k_cu_d065992e4cuda3std3__45__cpo7crbeginE)
_ZN34_INTERNAL_fe8f4ec3_4_k_cu_d065992e4cuda3std3__45__cpo7crbeginE:
	.zero		1
	.type		_ZN34_INTERNAL_fe8f4ec3_4_k_cu_d065992e4cuda3std6ranges3__45__cpo4nextE,@object
	.size		_ZN34_INTERNAL_fe8f4ec3_4_k_cu_d065992e4cuda3std6ranges3__45__cpo4nextE,(_ZN34_INTERNAL_fe8f4ec3_4_k_cu_d065992e4cuda3std6ranges3__45__cpo4swapE - _ZN34_INTERNAL_fe8f4ec3_4_k_cu_d065992e4cuda3std6ranges3__45__cpo4nextE)
_ZN34_INTERNAL_fe8f4ec3_4_k_cu_d065992e4cuda3std6ranges3__45__cpo4nextE:
	.zero		1
	.type		_ZN34_INTERNAL_fe8f4ec3_4_k_cu_d065992e4cuda3std6ranges3__45__cpo4swapE,@object
	.size		_ZN34_INTERNAL_fe8f4ec3_4_k_cu_d065992e4cuda3std6ranges3__45__cpo4swapE,(_ZN34_INTERNAL_fe8f4ec3_4_k_cu_d065992e6thrust24THRUST_300001_SM_1000_NS12placeholders2_1E - _ZN34_INTERNAL_fe8f4ec3_4_k_cu_d065992e4cuda3std6ranges3__45__cpo4swapE)
_ZN34_INTERNAL_fe8f4ec3_4_k_cu_d065992e4cuda3std6ranges3__45__cpo4swapE:
	.zero		1
	.type		_ZN34_INTERNAL_fe8f4ec3_4_k_cu_d065992e6thrust24THRUST_300001_SM_1000_NS12placeholders2_1E,@object
	.size		_ZN34_INTERNAL_fe8f4ec3_4_k_cu_d065992e6thrust24THRUST_300001_SM_1000_NS12placeholders2_1E,(_ZN34_INTERNAL_fe8f4ec3_4_k_cu_d065992e6thrust24THRUST_300001_SM_1000_NS12placeholders2_3E - _ZN34_INTERNAL_fe8f4ec3_4_k_cu_d065992e6thrust24THRUST_300001_SM_1000_NS12placeholders2_1E)
_ZN34_INTERNAL_fe8f4ec3_4_k_cu_d065992e6thrust24THRUST_300001_SM_1000_NS12placeholders2_1E:
	.zero		1
	.type		_ZN34_INTERNAL_fe8f4ec3_4_k_cu_d065992e6thrust24THRUST_300001_SM_1000_NS12placeholders2_3E,@object
	.size		_ZN34_INTERNAL_fe8f4ec3_4_k_cu_d065992e6thrust24THRUST_300001_SM_1000_NS12placeholders2_3E,(_ZN34_INTERNAL_fe8f4ec3_4_k_cu_d065992e4cuda3std3__45__cpo5beginE - _ZN34_INTERNAL_fe8f4ec3_4_k_cu_d065992e6thrust24THRUST_300001_SM_1000_NS12placeholders2_3E)
_ZN34_INTERNAL_fe8f4ec3_4_k_cu_d065992e6thrust24THRUST_300001_SM_1000_NS12placeholders2_3E:
	.zero		1
	.type		_ZN34_INTERNAL_fe8f4ec3_4_k_cu_d065992e4cuda3std3__45__cpo5beginE,@object
	.size		_ZN34_INTERNAL_fe8f4ec3_4_k_cu_d065992e4cuda3std3__45__cpo5beginE,(_ZN34_INTERNAL_fe8f4ec3_4_k_cu_d065992e4cuda3std6ranges3__45__cpo5beginE - _ZN34_INTERNAL_fe8f4ec3_4_k_cu_d065992e4cuda3std3__45__cpo5beginE)
_ZN34_INTERNAL_fe8f4ec3_4_k_cu_d065992e4cuda3std3__45__cpo5beginE:
	.zero		1
	.type		_ZN34_INTERNAL_fe8f4ec3_4_k_cu_d065992e4cuda3std6ranges3__45__cpo5beginE,@object
	.size		_ZN34_INTERNAL_fe8f4ec3_4_k_cu_d065992e4cuda3std6ranges3__45__cpo5beginE,(_ZN34_INTERNAL_fe8f4ec3_4_k_cu_d065992e4cuda3std3__436_GLOBAL__N__fe8f4ec3_4_k_cu_d065992e6ignoreE - _ZN34_INTERNAL_fe8f4ec3_4_k_cu_d065992e4cuda3std6ranges3__45__cpo5beginE)
_ZN34_INTERNAL_fe8f4ec3_4_k_cu_d065992e4cuda3std6ranges3__45__cpo5beginE:
	.zero		1
	.type		_ZN34_INTERNAL_fe8f4ec3_4_k_cu_d065992e4cuda3std3__436_GLOBAL__N__fe8f4ec3_4_k_cu_d065992e6ignoreE,@object
	.size		_ZN34_INTERNAL_fe8f4ec3_4_k_cu_d065992e4cuda3std3__436_GLOBAL__N__fe8f4ec3_4_k_cu_d065992e6ignoreE,(_ZN34_INTERNAL_fe8f4ec3_4_k_cu_d065992e4cuda3std6ranges3__45__cpo4dataE - _ZN34_INTERNAL_fe8f4ec3_4_k_cu_d065992e4cuda3std3__436_GLOBAL__N__fe8f4ec3_4_k_cu_d065992e6ignoreE)
_ZN34_INTERNAL_fe8f4ec3_4_k_cu_d065992e4cuda3std3__436_GLOBAL__N__fe8f4ec3_4_k_cu_d065992e6ignoreE:
	.zero		1
	.type		_ZN34_INTERNAL_fe8f4ec3_4_k_cu_d065992e4cuda3std6ranges3__45__cpo4dataE,@object
	.size		_ZN34_INTERNAL_fe8f4ec3_4_k_cu_d065992e4cuda3std6ranges3__45__cpo4dataE,(_ZN34_INTERNAL_fe8f4ec3_4_k_cu_d065992e6thrust24THRUST_300001_SM_1000_NS12placeholders2_7E - _ZN34_INTERNAL_fe8f4ec3_4_k_cu_d065992e4cuda3std6ranges3__45__cpo4dataE)
_ZN34_INTERNAL_fe8f4ec3_4_k_cu_d065992e4cuda3std6ranges3__45__cpo4dataE:
	.zero		1
	.type		_ZN34_INTERNAL_fe8f4ec3_4_k_cu_d065992e6thrust24THRUST_300001_SM_1000_NS12placeholders2_7E,@object
	.size		_ZN34_INTERNAL_fe8f4ec3_4_k_cu_d065992e6thrust24THRUST_300001_SM_1000_NS12placeholders2_7E,(_ZN34_INTERNAL_fe8f4ec3_4_k_cu_d065992e4cuda3std3__45__cpo6rbeginE - _ZN34_INTERNAL_fe8f4ec3_4_k_cu_d065992e6thrust24THRUST_300001_SM_1000_NS12placeholders2_7E)
_ZN34_INTERNAL_fe8f4ec3_4_k_cu_d065992e6thrust24THRUST_300001_SM_1000_NS12placeholders2_7E:
	.zero		1
	.type		_ZN34_INTERNAL_fe8f4ec3_4_k_cu_d065992e4cuda3std3__45__cpo6rbeginE,@object
	.size		_ZN34_INTERNAL_fe8f4ec3_4_k_cu_d065992e4cuda3std3__45__cpo6rbeginE,(_ZN34_INTERNAL_fe8f4ec3_4_k_cu_d065992e4cuda3std6ranges3__45__cpo7advanceE - _ZN34_INTERNAL_fe8f4ec3_4_k_cu_d065992e4cuda3std3__45__cpo6rbeginE)
_ZN34_INTERNAL_fe8f4ec3_4_k_cu_d065992e4cuda3std3__45__cpo6rbeginE:
	.zero		1
	.type		_ZN34_INTERNAL_fe8f4ec3_4_k_cu_d065992e4cuda3std6ranges3__45__cpo7advanceE,@object
	.size		_ZN34_INTERNAL_fe8f4ec3_4_k_cu_d065992e4cuda3std6ranges3__45__cpo7advanceE,(_ZN34_INTERNAL_fe8f4ec3_4_k_cu_d065992e4cuda3std3__47nulloptE - _ZN34_INTERNAL_fe8f4ec3_4_k_cu_d065992e4cuda3std6ranges3__45__cpo7advanceE)
_ZN34_INTERNAL_fe8f4ec3_4_k_cu_d065992e4cuda3std6ranges3__45__cpo7advanceE:
	.zero		1
	.type		_ZN34_INTERNAL_fe8f4ec3_4_k_cu_d065992e4cuda3std3__47nulloptE,@object
	.size		_ZN34_INTERNAL_fe8f4ec3_4_k_cu_d065992e4cuda3std3__47nulloptE,(_ZN34_INTERNAL_fe8f4ec3_4_k_cu_d065992e4cuda3std6ranges3__45__cpo8distanceE - _ZN34_INTERNAL_fe8f4ec3_4_k_cu_d065992e4cuda3std3__47nulloptE)
_ZN34_INTERNAL_fe8f4ec3_4_k_cu_d065992e4cuda3std3__47nulloptE:
	.zero		1
	.type		_ZN34_INTERNAL_fe8f4ec3_4_k_cu_d065992e4cuda3std6ranges3__45__cpo8distanceE,@object
	.size		_ZN34_INTERNAL_fe8f4ec3_4_k_cu_d065992e4cuda3std6ranges3__45__cpo8distanceE,(_ZN34_INTERNAL_fe8f4ec3_4_k_cu_d065992e6thrust24THRUST_300001_SM_1000_NS12placeholders2_6E - _ZN34_INTERNAL_fe8f4ec3_4_k_cu_d065992e4cuda3std6ranges3__45__cpo8distanceE)
_ZN34_INTERNAL_fe8f4ec3_4_k_cu_d065992e4cuda3std6ranges3__45__cpo8distanceE:
	.zero		1
	.type		_ZN34_INTERNAL_fe8f4ec3_4_k_cu_d065992e6thrust24THRUST_300001_SM_1000_NS12placeholders2_6E,@object
	.size		_ZN34_INTERNAL_fe8f4ec3_4_k_cu_d065992e6thrust24THRUST_300001_SM_1000_NS12placeholders2_6E,(_ZN34_INTERNAL_fe8f4ec3_4_k_cu_d065992e4cuda3std3__45__cpo4cendE - _ZN34_INTERNAL_fe8f4ec3_4_k_cu_d065992e6thrust24THRUST_300001_SM_1000_NS12placeholders2_6E)
_ZN34_INTERNAL_fe8f4ec3_4_k_cu_d065992e6thrust24THRUST_300001_SM_1000_NS12placeholders2_6E:
	.zero		1
	.type		_ZN34_INTERNAL_fe8f4ec3_4_k_cu_d065992e4cuda3std3__45__cpo4cendE,@object
	.size		_ZN34_INTERNAL_fe8f4ec3_4_k_cu_d065992e4cuda3std3__45__cpo4cendE,(_ZN34_INTERNAL_fe8f4ec3_4_k_cu_d065992e4cuda3std6ranges3__45__cpo4cendE - _ZN34_INTERNAL_fe8f4ec3_4_k_cu_d065992e4cuda3std3__45__cpo4cendE)
_ZN34_INTERNAL_fe8f4ec3_4_k_cu_d065992e4cuda3std3__45__cpo4cendE:
	.zero		1
	.type		_ZN34_INTERNAL_fe8f4ec3_4_k_cu_d065992e4cuda3std6ranges3__45__cpo4cendE,@object
	.size		_ZN34_INTERNAL_fe8f4ec3_4_k_cu_d065992e4cuda3std6ranges3__45__cpo4cendE,(_ZN34_INTERNAL_fe8f4ec3_4_k_cu_d065992e4cuda3std3__420unreachable_sentinelE - _ZN34_INTERNAL_fe8f4ec3_4_k_cu_d065992e4cuda3std6ranges3__45__cpo4cendE)
_ZN34_INTERNAL_fe8f4ec3_4_k_cu_d065992e4cuda3std6ranges3__45__cpo4cendE:
	.zero		1
	.type		_ZN34_INTERNAL_fe8f4ec3_4_k_cu_d065992e4cuda3std3__420unreachable_sentinelE,@object
	.size		_ZN34_INTERNAL_fe8f4ec3_4_k_cu_d065992e4cuda3std3__420unreachable_sentinelE,(_ZN34_INTERNAL_fe8f4ec3_4_k_cu_d065992e4cuda3std6ranges3__45__cpo5ssizeE - _ZN34_INTERNAL_fe8f4ec3_4_k_cu_d065992e4cuda3std3__420unreachable_sentinelE)
_ZN34_INTERNAL_fe8f4ec3_4_k_cu_d065992e4cuda3std3__420unreachable_sentinelE:
	.zero		1
	.type		_ZN34_INTERNAL_fe8f4ec3_4_k_cu_d065992e4cuda3std6ranges3__45__cpo5ssizeE,@object
	.size		_ZN34_INTERNAL_fe8f4ec3_4_k_cu_d065992e4cuda3std6ranges3__45__cpo5ssizeE,(_ZN34_INTERNAL_fe8f4ec3_4_k_cu_d065992e6thrust24THRUST_300001_SM_1000_NS12placeholders3_10E - _ZN34_INTERNAL_fe8f4ec3_4_k_cu_d065992e4cuda3std6ranges3__45__cpo5ssizeE)
_ZN34_INTERNAL_fe8f4ec3_4_k_cu_d065992e4cuda3std6ranges3__45__cpo5ssizeE:
	.zero		1
	.type		_ZN34_INTERNAL_fe8f4ec3_4_k_cu_d065992e6thrust24THRUST_300001_SM_1000_NS12placeholders3_10E,@object
	.size		_ZN34_INTERNAL_fe8f4ec3_4_k_cu_d065992e6thrust24THRUST_300001_SM_1000_NS12placeholders3_10E,(_ZN34_INTERNAL_fe8f4ec3_4_k_cu_d065992e4cuda3std3__45__cpo5crendE - _ZN34_INTERNAL_fe8f4ec3_4_k_cu_d065992e6thrust24THRUST_300001_SM_1000_NS12placeholders3_10E)
_ZN34_INTERNAL_fe8f4ec3_4_k_cu_d065992e6thrust24THRUST_300001_SM_1000_NS12placeholders3_10E:
	.zero		1
	.type		_ZN34_INTERNAL_fe8f4ec3_4_k_cu_d065992e4cuda3std3__45__cpo5crendE,@object
	.size		_ZN34_INTERNAL_fe8f4ec3_4_k_cu_d065992e4cuda3std3__45__cpo5crendE,(_ZN34_INTERNAL_fe8f4ec3_4_k_cu_d065992e4cuda3std6ranges3__45__cpo4prevE - _ZN34_INTERNAL_fe8f4ec3_4_k_cu_d065992e4cuda3std3__45__cpo5crendE)
_ZN34_INTERNAL_fe8f4ec3_4_k_cu_d065992e4cuda3std3__45__cpo5crendE:
	.zero		1
	.type		_ZN34_INTERNAL_fe8f4ec3_4_k_cu_d065992e4cuda3std6ranges3__45__cpo4prevE,@object
	.size		_ZN34_INTERNAL_fe8f4ec3_4_k_cu_d065992e4cuda3std6ranges3__45__cpo4prevE,(_ZN34_INTERNAL_fe8f4ec3_4_k_cu_d065992e4cuda3std6ranges3__45__cpo9iter_moveE - _ZN34_INTERNAL_fe8f4ec3_4_k_cu_d065992e4cuda3std6ranges3__45__cpo4prevE)
_ZN34_INTERNAL_fe8f4ec3_4_k_cu_d065992e4cuda3std6ranges3__45__cpo4prevE:
	.zero		1
	.type		_ZN34_INTERNAL_fe8f4ec3_4_k_cu_d065992e4cuda3std6ranges3__45__cpo9iter_moveE,@object
	.size		_ZN34_INTERNAL_fe8f4ec3_4_k_cu_d065992e4cuda3std6ranges3__45__cpo9iter_moveE,(_ZN34_INTERNAL_fe8f4ec3_4_k_cu_d065992e6thrust24THRUST_300001_SM_1000_NS12placeholders2_2E - _ZN34_INTERNAL_fe8f4ec3_4_k_cu_d065992e4cuda3std6ranges3__45__cpo9iter_moveE)
_ZN34_INTERNAL_fe8f4ec3_4_k_cu_d065992e4cuda3std6ranges3__45__cpo9iter_moveE:
	.zero		1
	.type		_ZN34_INTERNAL_fe8f4ec3_4_k_cu_d065992e6thrust24THRUST_300001_SM_1000_NS12placeholders2_2E,@object
	.size		_ZN34_INTERNAL_fe8f4ec3_4_k_cu_d065992e6thrust24THRUST_300001_SM_1000_NS12placeholders2_2E,(_ZN34_INTERNAL_fe8f4ec3_4_k_cu_d065992e6thrust24THRUST_300001_SM_1000_NS12placeholders2_4E - _ZN34_INTERNAL_fe8f4ec3_4_k_cu_d065992e6thrust24THRUST_300001_SM_1000_NS12placeholders2_2E)
_ZN34_INTERNAL_fe8f4ec3_4_k_cu_d065992e6thrust24THRUST_300001_SM_1000_NS12placeholders2_2E:
	.zero		1
	.type		_ZN34_INTERNAL_fe8f4ec3_4_k_cu_d065992e6thrust24THRUST_300001_SM_1000_NS12placeholders2_4E,@object
	.size		_ZN34_INTERNAL_fe8f4ec3_4_k_cu_d065992e6thrust24THRUST_300001_SM_1000_NS12placeholders2_4E,(_ZN34_INTERNAL_fe8f4ec3_4_k_cu_d065992e4cuda3std3__45__cpo3endE - _ZN34_INTERNAL_fe8f4ec3_4_k_cu_d065992e6thrust24THRUST_300001_SM_1000_NS12placeholders2_4E)
_ZN34_INTERNAL_fe8f4ec3_4_k_cu_d065992e6thrust24THRUST_300001_SM_1000_NS12placeholders2_4E:
	.zero		1
	.type		_ZN34_INTERNAL_fe8f4ec3_4_k_cu_d065992e4cuda3std3__45__cpo3endE,@object
	.size		_ZN34_INTERNAL_fe8f4ec3_4_k_cu_d065992e4cuda3std3__45__cpo3endE,(_ZN34_INTERNAL_fe8f4ec3_4_k_cu_d065992e4cuda3std6ranges3__45__cpo3endE - _ZN34_INTERNAL_fe8f4ec3_4_k_cu_d065992e4cuda3std3__45__cpo3endE)
_ZN34_INTERNAL_fe8f4ec3_4_k_cu_d065992e4cuda3std3__45__cpo3endE:
	.zero		1
	.type		_ZN34_INTERNAL_fe8f4ec3_4_k_cu_d065992e4cuda3std6ranges3__45__cpo3endE,@object
	.size		_ZN34_INTERNAL_fe8f4ec3_4_k_cu_d065992e4cuda3std6ranges3__45__cpo3endE,(_ZN34_INTERNAL_fe8f4ec3_4_k_cu_d065992e4cuda3std3__419piecewise_constructE - _ZN34_INTERNAL_fe8f4ec3_4_k_cu_d065992e4cuda3std6ranges3__45__cpo3endE)
_ZN34_INTERNAL_fe8f4ec3_4_k_cu_d065992e4cuda3std6ranges3__45__cpo3endE:
	.zero		1
	.type		_ZN34_INTERNAL_fe8f4ec3_4_k_cu_d065992e4cuda3std3__419piecewise_constructE,@object
	.size		_ZN34_INTERNAL_fe8f4ec3_4_k_cu_d065992e4cuda3std3__419piecewise_constructE,(_ZN34_INTERNAL_fe8f4ec3_4_k_cu_d065992e4cuda3std6ranges3__45__cpo5cdataE - _ZN34_INTERNAL_fe8f4ec3_4_k_cu_d065992e4cuda3std3__419piecewise_constructE)
_ZN34_INTERNAL_fe8f4ec3_4_k_cu_d065992e4cuda3std3__419piecewise_constructE:
	.zero		1
	.type		_ZN34_INTERNAL_fe8f4ec3_4_k_cu_d065992e4cuda3std6ranges3__45__cpo5cdataE,@object
	.size		_ZN34_INTERNAL_fe8f4ec3_4_k_cu_d065992e4cuda3std6ranges3__45__cpo5cdataE,(_ZN34_INTERNAL_fe8f4ec3_4_k_cu_d065992e6thrust24THRUST_300001_SM_1000_NS12placeholders2_8E - _ZN34_INTERNAL_fe8f4ec3_4_k_cu_d065992e4cuda3std6ranges3__45__cpo5cdataE)
_ZN34_INTERNAL_fe8f4ec3_4_k_cu_d065992e4cuda3std6ranges3__45__cpo5cdataE:
	.zero		1
	.type		_ZN34_INTERNAL_fe8f4ec3_4_k_cu_d065992e6thrust24THRUST_300001_SM_1000_NS12placeholders2_8E,@object
	.size		_ZN34_INTERNAL_fe8f4ec3_4_k_cu_d065992e6thrust24THRUST_300001_SM_1000_NS12placeholders2_8E,(_ZN34_INTERNAL_fe8f4ec3_4_k_cu_d065992e4cuda3std3__45__cpo4rendE - _ZN34_INTERNAL_fe8f4ec3_4_k_cu_d065992e6thrust24THRUST_300001_SM_1000_NS12placeholders2_8E)
_ZN34_INTERNAL_fe8f4ec3_4_k_cu_d065992e6thrust24THRUST_300001_SM_1000_NS12placeholders2_8E:
	.zero		1
	.type		_ZN34_INTERNAL_fe8f4ec3_4_k_cu_d065992e4cuda3std3__45__cpo4rendE,@object
	.size		_ZN34_INTERNAL_fe8f4ec3_4_k_cu_d065992e4cuda3std3__45__cpo4rendE,(_ZN34_INTERNAL_fe8f4ec3_4_k_cu_d065992e4cuda3std6ranges3__45__cpo9iter_swapE - _ZN34_INTERNAL_fe8f4ec3_4_k_cu_d065992e4cuda3std3__45__cpo4rendE)
_ZN34_INTERNAL_fe8f4ec3_4_k_cu_d065992e4cuda3std3__45__cpo4rendE:
	.zero		1
	.type		_ZN34_INTERNAL_fe8f4ec3_4_k_cu_d065992e4cuda3std6ranges3__45__cpo9iter_swapE,@object
	.size		_ZN34_INTERNAL_fe8f4ec3_4_k_cu_d065992e4cuda3std6ranges3__45__cpo9iter_swapE,(_ZN34_INTERNAL_fe8f4ec3_4_k_cu_d065992e4cuda3std3__48unexpectE - _ZN34_INTERNAL_fe8f4ec3_4_k_cu_d065992e4cuda3std6ranges3__45__cpo9iter_swapE)
_ZN34_INTERNAL_fe8f4ec3_4_k_cu_d065992e4cuda3std6ranges3__45__cpo9iter_swapE:
	.zero		1
	.type		_ZN34_INTERNAL_fe8f4ec3_4_k_cu_d065992e4cuda3std3__48unexpectE,@object
	.size		_ZN34_INTERNAL_fe8f4ec3_4_k_cu_d065992e4cuda3std3__48unexpectE,(_ZN34_INTERNAL_fe8f4ec3_4_k_cu_d065992e6thrust24THRUST_300001_SM_1000_NS6system6detail10sequential3seqE - _ZN34_INTERNAL_fe8f4ec3_4_k_cu_d065992e4cuda3std3__48unexpectE)
_ZN34_INTERNAL_fe8f4ec3_4_k_cu_d065992e4cuda3std3__48unexpectE:
	.zero		1
	.type		_ZN34_INTERNAL_fe8f4ec3_4_k_cu_d065992e6thrust24THRUST_300001_SM_1000_NS6system6detail10sequential3seqE,@object
	.size		_ZN34_INTERNAL_fe8f4ec3_4_k_cu_d065992e6thrust24THRUST_300001_SM_1000_NS6system6detail10sequential3seqE,(.L_29 - _ZN34_INTERNAL_fe8f4ec3_4_k_cu_d065992e6thrust24THRUST_300001_SM_1000_NS6system6detail10sequential3seqE)
_ZN34_INTERNAL_fe8f4ec3_4_k_cu_d065992e6thrust24THRUST_300001_SM_1000_NS6system6detail10sequential3seqE:
	.zero		1
.L_29:


//--------------------- .nv.shared._ZN3cub18CUB_300001_SM_10006detail6reduce18DeviceReduceKernelINS2_10policy_hubIfjN4cuda3std3__44plusIvEEE10Policy1000EPfjS9_fNS7_10__identityEEEvT0_PT3_T1_NS0_13GridEvenShareISH_EET2_T4_ --------------------------
	.section	.nv.shared._ZN3cub18CUB_300001_SM_10006detail6reduce18DeviceReduceKernelINS2_10policy_hubIfjN4cuda3std3__44plusIvEEE10Policy1000EPfjS9_fNS7_10__identityEEEvT0_PT3_T1_NS0_13GridEvenShareISH_EET2_T4_,"aw",@nobits
	.sectionflags	@""
	.align	4
.nv.shared._ZN3cub18CUB_300001_SM_10006detail6reduce18DeviceReduceKernelINS2_10policy_hubIfjN4cuda3std3__44plusIvEEE10Policy1000EPfjS9_fNS7_10__identityEEEvT0_PT3_T1_NS0_13GridEvenShareISH_EET2_T4_:
	.zero		1108


//--------------------- .nv.shared._ZN3cub18CUB_300001_SM_10006detail6reduce28DeviceReduceSingleTileKernelINS2_10policy_hubIfjN4cuda3std3__44plusIvEEE10Policy1000EPfSC_jS9_ffNS7_10__identityEEEvT0_T1_T2_T3_T4_T6_ --------------------------
	.section	.nv.shared._ZN3cub18CUB_300001_SM_10006detail6reduce28DeviceReduceSingleTileKernelINS2_10policy_hubIfjN4cuda3std3__44plusIvEEE10Policy1000EPfSC_jS9_ffNS7_10__identityEEEvT0_T1_T2_T3_T4_T6_,"aw",@nobits
	.sectionflags	@""
	.align	4
.nv.shared._ZN3cub18CUB_300001_SM_10006detail6reduce28DeviceReduceSingleTileKernelINS2_10policy_hubIfjN4cuda3std3__44plusIvEEE10Policy1000EPfSC_jS9_ffNS7_10__identityEEEvT0_T1_T2_T3_T4_T6_:
	.zero		1108


//--------------------- .nv.constant0._ZN3cub18CUB_300001_SM_10006detail6reduce28DeviceReduceSingleTileKernelINS2_10policy_hubIfjN4cuda3std3__44plusIvEEE10Policy1000EPfSC_iS9_ffNS7_10__identityEEEvT0_T1_T2_T3_T4_T6_ --------------------------
	.section	.nv.constant0._ZN3cub18CUB_300001_SM_10006detail6reduce28DeviceReduceSingleTileKernelINS2_10policy_hubIfjN4cuda3std3__44plusIvEEE10Policy1000EPfSC_iS9_ffNS7_10__identityEEEvT0_T1_T2_T3_T4_T6_,"a",@progbits
	.sectionflags	@""
	.align	4
.nv.constant0._ZN3cub18CUB_300001_SM_10006detail6reduce28DeviceReduceSingleTileKernelINS2_10policy_hubIfjN4cuda3std3__44plusIvEEE10Policy1000EPfSC_iS9_ffNS7_10__identityEEEvT0_T1_T2_T3_T4_T6_:
	.zero		925


//--------------------- .nv.constant0._ZN3cub18CUB_300001_SM_10006detail6reduce18DeviceReduceKernelINS2_10policy_hubIfjN4cuda3std3__44plusIvEEE10Policy1000EPfjS9_fNS7_10__identityEEEvT0_PT3_T1_NS0_13GridEvenShareISH_EET2_T4_ --------------------------
	.section	.nv.constant0._ZN3cub18CUB_300001_SM_10006detail6reduce18DeviceReduceKernelINS2_10policy_hubIfjN4cuda3std3__44plusIvEEE10Policy1000EPfjS9_fNS7_10__identityEEEvT0_PT3_T1_NS0_13GridEvenShareISH_EET2_T4_,"a",@progbits
	.sectionflags	@""
	.align	4
.nv.constant0._ZN3cub18CUB_300001_SM_10006detail6reduce18DeviceReduceKernelINS2_10policy_hubIfjN4cuda3std3__44plusIvEEE10Policy1000EPfjS9_fNS7_10__identityEEEvT0_PT3_T1_NS0_13GridEvenShareISH_EET2_T4_:
	.zero		958


//--------------------- .nv.constant0._ZN3cub18CUB_300001_SM_10006detail6reduce28DeviceReduceSingleTileKernelINS2_10policy_hubIfjN4cuda3std3__44plusIvEEE10Policy1000EPfSC_jS9_ffNS7_10__identityEEEvT0_T1_T2_T3_T4_T6_ --------------------------
	.section	.nv.constant0._ZN3cub18CUB_300001_SM_10006detail6reduce28DeviceReduceSingleTileKernelINS2_10policy_hubIfjN4cuda3std3__44plusIvEEE10Policy1000EPfSC_jS9_ffNS7_10__identityEEEvT0_T1_T2_T3_T4_T6_,"a",@progbits
	.sectionflags	@""
	.align	4
.nv.constant0._ZN3cub18CUB_300001_SM_10006detail6reduce28DeviceReduceSingleTileKernelINS2_10policy_hubIfjN4cuda3std3__44plusIvEEE10Policy1000EPfSC_jS9_ffNS7_10__identityEEEvT0_T1_T2_T3_T4_T6_:
	.zero		925


//--------------------- .nv.constant0._ZN3cub18CUB_300001_SM_10006detail11EmptyKernelIvEEvv --------------------------
	.section	.nv.constant0._ZN3cub18CUB_300001_SM_10006detail11EmptyKernelIvEEvv,"a",@progbits
	.sectionflags	@""
	.align	4
.nv.constant0._ZN3cub18CUB_300001_SM_10006detail11EmptyKernelIvEEvv:
	.zero		896


//--------------------- .nv.constant0._Z10initializePfi --------------------------
	.section	.nv.constant0._Z10initializePfi,"a",@progbits
	.sectionflags	@""
	.align	4
.nv.constant0._Z10initializePfi:
	.zero		908


//--------------------- SYMBOLS --------------------------

	.type		.nv.reservedSmem.offset0,@object
	.size		.nv.reservedSmem.offset0,0x4
	.type		.nv.reservedSmem.cap,@object
	.size		.nv.reservedSmem.cap,0x4
